	.target	sm_100a

	.elftype	@"ET_EXEC"


//--------------------- .note.nv.tkinfo           --------------------------
	.section	.note.nv.tkinfo,"",@"SHT_NOTE"
	.sectionflags	@"SHF_NOTE_NV_TKINFO"
	.tkinfo
        /*0018*/ 	.word	0x00000002
        /*0030*/ 	.string	""
        /*0030*/ 	.string	"ptxas"
        /*0030*/ 	.string	"Cuda compilation tools, release 13.0, V13.0.88"
        /*0030*/ 	.string	"Build cuda_13.0.r13.0/compiler.36424714_0"
        /*0030*/ 	.string	"-arch sm_100a -m 64 "



//--------------------- .note.nv.cuinfo           --------------------------
	.section	.note.nv.cuinfo,"",@"SHT_NOTE"
	.sectionflags	@"SHF_NOTE_NV_CUINFO"
        /*0018*/ 	.short	0x0002
        /*001a*/ 	.short	0x0064
        /*001c*/ 	.short	0x0082
	.zero		2


//--------------------- .nv.info                  --------------------------
	.section	.nv.info,"",@"SHT_CUDA_INFO"
	.align	4


	//----- nvinfo : EIATTR_REGCOUNT
	.align		4
        /*0000*/ 	.byte	0x04, 0x2f
        /*0002*/ 	.short	(.L_19 - .L_18)
	.align		4
.L_18:
        /*0004*/ 	.word	index@(_ZN7cutlass13device_kernelINS_4gemm6kernel13GemmUniversalIN4cute5tupleIJiiiiEEENS1_10collective13CollectiveMmaINS1_35MainloopSm100TmaUmmaWarpSpecializedILi3ELi2ELi4ENS5_IJNS4_1CILi2EEESB_NSA_ILi1EEEEEEEENS5_IJNSA_ILi128EEESF_NSA_ILi64EEEEEENS_10tfloat32_tENS5_IJlSC_lEEESI_SJ_NS4_8TiledMMAINS4_8MMA_AtomIJNS4_23SM100_MMA_TF32_2x1SM_SSISI_SI_fLi128ELi128ELNS4_4UMMA5MajorE0ELSO_0ELNSN_7ScaleInE0ELSP_0EEEEEENS4_6LayoutINS5_IJSC_SC_SC_EEENS5_IJNSA_ILi0EEESU_SU_EEEEENS5_IJNS4_10UnderscoreESX_SX_EEEEENS4_28SM100_TMA_2SM_LOAD_MULTICASTENS4_14ComposedLayoutINS4_7SwizzleILi3ELi4ELi3EEENS4_18smem_ptr_flag_bitsILi32EEENSS_INS5_IJNSA_ILi8EEENSA_ILi32EEEEEENS5_IJS17_SC_EEEEEEEvNS4_8identityENS4_18SM100_TMA_2SM_LOADES1B_vS1C_EENS_8epilogue10collective18CollectiveEpilogueINS1F_23Sm100TmaWarpSpecializedILi4ELi2ELi16ELb1ELb0EEEJNS5_IJSG_SF_SG_EEENS5_IJNSS_ISG_SC_EENSS_INS5_IJNSA_ILi16EEESB_EEENS5_IJSC_SG_EEEEEEEESI_SJ_SI_SJ_NS1F_6fusion15FusionCallbacksIS1J_NS1R_17LinearCombinationISI_fSI_fLNS_15FloatRoundStyleE2EEES1K_S1Q_JEEENS4_5SM1004TMEM4LOAD26SM100_TMEM_LOAD_32dp32b16xENS4_13SM90_TMA_LOADENS11_INS12_ILi2ELi4ELi3EEES15_NSS_INS5_IJS16_S1M_EEENS5_IJS1M_SC_EEEEEEENS4_39AutoVectorizingCopyWithAssumedAlignmentILi128EEENS4_14SM90_TMA_STOREES26_S28_S28_EEEvvEEEEvNT_6ParamsE)
        /*0008*/ 	.word	0x00000050


	//----- nvinfo : EIATTR_FRAME_SIZE
	.align		4
.L_19:
        /*000c*/ 	.byte	0x04, 0x11
        /*000e*/ 	.short	(.L_21 - .L_20)
	.align		4
.L_20:
        /*0010*/ 	.word	index@($__internal_2_$__cuda_sm10x_tcgen05_guardrail_trap_unallocated_columns_being_dealloced)
        /*0014*/ 	.word	0x00000000


	//----- nvinfo : EIATTR_FRAME_SIZE
	.align		4
.L_21:
        /*0018*/ 	.byte	0x04, 0x11
        /*001a*/ 	.short	(.L_23 - .L_22)
	.align		4
.L_22:
        /*001c*/ 	.word	index@($__internal_1_$__cuda_sm10x_tcgen05_guardrail_trap_phase_invalid_during_alloc)
        /*0020*/ 	.word	0x00000000


	//----- nvinfo : EIATTR_FRAME_SIZE
	.align		4
.L_23:
        /*0024*/ 	.byte	0x04, 0x11
        /*0026*/ 	.short	(.L_25 - .L_24)
	.align		4
.L_24:
        /*0028*/ 	.word	index@($__internal_0_$__cuda_sm10x_tcgen05_guardrail_trap_col_being_dealloced_not_returned_by_alloc)
        /*002c*/ 	.word	0x00000000


	//----- nvinfo : EIATTR_FRAME_SIZE
	.align		4
.L_25:
        /*0030*/ 	.byte	0x04, 0x11
        /*0032*/ 	.short	(.L_27 - .L_26)
	.align		4
.L_26:
        /*0034*/ 	.word	index@(_ZN7cutlass13device_kernelINS_4gemm6kernel13GemmUniversalIN4cute5tupleIJiiiiEEENS1_10collective13CollectiveMmaINS1_35MainloopSm100TmaUmmaWarpSpecializedILi3ELi2ELi4ENS5_IJNS4_1CILi2EEESB_NSA_ILi1EEEEEEEENS5_IJNSA_ILi128EEESF_NSA_ILi64EEEEEENS_10tfloat32_tENS5_IJlSC_lEEESI_SJ_NS4_8TiledMMAINS4_8MMA_AtomIJNS4_23SM100_MMA_TF32_2x1SM_SSISI_SI_fLi128ELi128ELNS4_4UMMA5MajorE0ELSO_0ELNSN_7ScaleInE0ELSP_0EEEEEENS4_6LayoutINS5_IJSC_SC_SC_EEENS5_IJNSA_ILi0EEESU_SU_EEEEENS5_IJNS4_10UnderscoreESX_SX_EEEEENS4_28SM100_TMA_2SM_LOAD_MULTICASTENS4_14ComposedLayoutINS4_7SwizzleILi3ELi4ELi3EEENS4_18smem_ptr_flag_bitsILi32EEENSS_INS5_IJNSA_ILi8EEENSA_ILi32EEEEEENS5_IJS17_SC_EEEEEEEvNS4_8identityENS4_18SM100_TMA_2SM_LOADES1B_vS1C_EENS_8epilogue10collective18CollectiveEpilogueINS1F_23Sm100TmaWarpSpecializedILi4ELi2ELi16ELb1ELb0EEEJNS5_IJSG_SF_SG_EEENS5_IJNSS_ISG_SC_EENSS_INS5_IJNSA_ILi16EEESB_EEENS5_IJSC_SG_EEEEEEEESI_SJ_SI_SJ_NS1F_6fusion15FusionCallbacksIS1J_NS1R_17LinearCombinationISI_fSI_fLNS_15FloatRoundStyleE2EEES1K_S1Q_JEEENS4_5SM1004TMEM4LOAD26SM100_TMEM_LOAD_32dp32b16xENS4_13SM90_TMA_LOADENS11_INS12_ILi2ELi4ELi3EEES15_NSS_INS5_IJS16_S1M_EEENS5_IJS1M_SC_EEEEEEENS4_39AutoVectorizingCopyWithAssumedAlignmentILi128EEENS4_14SM90_TMA_STOREES26_S28_S28_EEEvvEEEEvNT_6ParamsE)
        /*0038*/ 	.word	0x00000000


	//----- nvinfo : EIATTR_MIN_STACK_SIZE
	.align		4
.L_27:
        /*003c*/ 	.byte	0x04, 0x12
        /*003e*/ 	.short	(.L_29 - .L_28)
	.align		4
.L_28:
        /*0040*/ 	.word	index@(_ZN7cutlass13device_kernelINS_4gemm6kernel13GemmUniversalIN4cute5tupleIJiiiiEEENS1_10collective13CollectiveMmaINS1_35MainloopSm100TmaUmmaWarpSpecializedILi3ELi2ELi4ENS5_IJNS4_1CILi2EEESB_NSA_ILi1EEEEEEEENS5_IJNSA_ILi128EEESF_NSA_ILi64EEEEEENS_10tfloat32_tENS5_IJlSC_lEEESI_SJ_NS4_8TiledMMAINS4_8MMA_AtomIJNS4_23SM100_MMA_TF32_2x1SM_SSISI_SI_fLi128ELi128ELNS4_4UMMA5MajorE0ELSO_0ELNSN_7ScaleInE0ELSP_0EEEEEENS4_6LayoutINS5_IJSC_SC_SC_EEENS5_IJNSA_ILi0EEESU_SU_EEEEENS5_IJNS4_10UnderscoreESX_SX_EEEEENS4_28SM100_TMA_2SM_LOAD_MULTICASTENS4_14ComposedLayoutINS4_7SwizzleILi3ELi4ELi3EEENS4_18smem_ptr_flag_bitsILi32EEENSS_INS5_IJNSA_ILi8EEENSA_ILi32EEEEEENS5_IJS17_SC_EEEEEEEvNS4_8identityENS4_18SM100_TMA_2SM_LOADES1B_vS1C_EENS_8epilogue10collective18CollectiveEpilogueINS1F_23Sm100TmaWarpSpecializedILi4ELi2ELi16ELb1ELb0EEEJNS5_IJSG_SF_SG_EEENS5_IJNSS_ISG_SC_EENSS_INS5_IJNSA_ILi16EEESB_EEENS5_IJSC_SG_EEEEEEEESI_SJ_SI_SJ_NS1F_6fusion15FusionCallbacksIS1J_NS1R_17LinearCombinationISI_fSI_fLNS_15FloatRoundStyleE2EEES1K_S1Q_JEEENS4_5SM1004TMEM4LOAD26SM100_TMEM_LOAD_32dp32b16xENS4_13SM90_TMA_LOADENS11_INS12_ILi2ELi4ELi3EEES15_NSS_INS5_IJS16_S1M_EEENS5_IJS1M_SC_EEEEEEENS4_39AutoVectorizingCopyWithAssumedAlignmentILi128EEENS4_14SM90_TMA_STOREES26_S28_S28_EEEvvEEEEvNT_6ParamsE)
        /*0044*/ 	.word	0x00000000
.L_29:


//--------------------- .nv.compat                --------------------------
	.section	.nv.compat,"",@"SHT_CUDA_COMPAT_INFO"
	.align	4
        /*0000*/ 	.byte	0x02, 0x09, 0x01, 0x00, 0x02, 0x02, 0x02, 0x00, 0x02, 0x05, 0x05, 0x00, 0x03, 0x07, 0x01, 0x01
        /*0010*/ 	.byte	0x02, 0x03, 0x01, 0x00, 0x02, 0x06, 0x01, 0x00, 0x04, 0x0b, 0x08, 0x00, 0x09, 0x00, 0x00, 0x00
        /*0020*/ 	.byte	0x00, 0x00, 0x00, 0x00


//--------------------- .nv.info._ZN7cutlass13device_kernelINS_4gemm6kernel13GemmUniversalIN4cute5tupleIJiiiiEEENS1_10collective13CollectiveMmaINS1_35MainloopSm100TmaUmmaWarpSpecializedILi3ELi2ELi4ENS5_IJNS4_1CILi2EEESB_NSA_ILi1EEEEEEEENS5_IJNSA_ILi128EEESF_NSA_ILi64EEEEEENS_10tfloat32_tENS5_IJlSC_lEEESI_SJ_NS4_8TiledMMAINS4_8MMA_AtomIJNS4_23SM100_MMA_TF32_2x1SM_SSISI_SI_fLi128ELi128ELNS4_4UMMA5MajorE0ELSO_0ELNSN_7ScaleInE0ELSP_0EEEEEENS4_6LayoutINS5_IJSC_SC_SC_EEENS5_IJNSA_ILi0EEESU_SU_EEEEENS5_IJNS4_10UnderscoreESX_SX_EEEEENS4_28SM100_TMA_2SM_LOAD_MULTICASTENS4_14ComposedLayoutINS4_7SwizzleILi3ELi4ELi3EEENS4_18smem_ptr_flag_bitsILi32EEENSS_INS5_IJNSA_ILi8EEENSA_ILi32EEEEEENS5_IJS17_SC_EEEEEEEvNS4_8identityENS4_18SM100_TMA_2SM_LOADES1B_vS1C_EENS_8epilogue10collective18CollectiveEpilogueINS1F_23Sm100TmaWarpSpecializedILi4ELi2ELi16ELb1ELb0EEEJNS5_IJSG_SF_SG_EEENS5_IJNSS_ISG_SC_EENSS_INS5_IJNSA_ILi16EEESB_EEENS5_IJSC_SG_EEEEEEEESI_SJ_SI_SJ_NS1F_6fusion15FusionCallbacksIS1J_NS1R_17LinearCombinationISI_fSI_fLNS_15FloatRoundStyleE2EEES1K_S1Q_JEEENS4_5SM1004TMEM4LOAD26SM100_TMEM_LOAD_32dp32b16xENS4_13SM90_TMA_LOADENS11_INS12_ILi2ELi4ELi3EEES15_NSS_INS5_IJS16_S1M_EEENS5_IJS1M_SC_EEEEEEENS4_39AutoVectorizingCopyWithAssumedAlignmentILi128EEENS4_14SM90_TMA_STOREES26_S28_S28_EEEvvEEEEvNT_6ParamsE --------------------------
	.section	.nv.info._ZN7cutlass13device_kernelINS_4gemm6kernel13GemmUniversalIN4cute5tupleIJiiiiEEENS1_10collective13CollectiveMmaINS1_35MainloopSm100TmaUmmaWarpSpecializedILi3ELi2ELi4ENS5_IJNS4_1CILi2EEESB_NSA_ILi1EEEEEEEENS5_IJNSA_ILi128EEESF_NSA_ILi64EEEEEENS_10tfloat32_tENS5_IJlSC_lEEESI_SJ_NS4_8TiledMMAINS4_8MMA_AtomIJNS4_23SM100_MMA_TF32_2x1SM_SSISI_SI_fLi128ELi128ELNS4_4UMMA5MajorE0ELSO_0ELNSN_7ScaleInE0ELSP_0EEEEEENS4_6LayoutINS5_IJSC_SC_SC_EEENS5_IJNSA_ILi0EEESU_SU_EEEEENS5_IJNS4_10UnderscoreESX_SX_EEEEENS4_28SM100_TMA_2SM_LOAD_MULTICASTENS4_14ComposedLayoutINS4_7SwizzleILi3ELi4ELi3EEENS4_18smem_ptr_flag_bitsILi32EEENSS_INS5_IJNSA_ILi8EEENSA_ILi32EEEEEENS5_IJS17_SC_EEEEEEEvNS4_8identityENS4_18SM100_TMA_2SM_LOADES1B_vS1C_EENS_8epilogue10collective18CollectiveEpilogueINS1F_23Sm100TmaWarpSpecializedILi4ELi2ELi16ELb1ELb0EEEJNS5_IJSG_SF_SG_EEENS5_IJNSS_ISG_SC_EENSS_INS5_IJNSA_ILi16EEESB_EEENS5_IJSC_SG_EEEEEEEESI_SJ_SI_SJ_NS1F_6fusion15FusionCallbacksIS1J_NS1R_17LinearCombinationISI_fSI_fLNS_15FloatRoundStyleE2EEES1K_S1Q_JEEENS4_5SM1004TMEM4LOAD26SM100_TMEM_LOAD_32dp32b16xENS4_13SM90_TMA_LOADENS11_INS12_ILi2ELi4ELi3EEES15_NSS_INS5_IJS16_S1M_EEENS5_IJS1M_SC_EEEEEEENS4_39AutoVectorizingCopyWithAssumedAlignmentILi128EEENS4_14SM90_TMA_STOREES26_S28_S28_EEEvvEEEEvNT_6ParamsE,"",@"SHT_CUDA_INFO"
	.sectionflags	@""
	.align	4


	//----- nvinfo : EIATTR_CUDA_API_VERSION
	.align		4
        /*0000*/ 	.byte	0x04, 0x37
        /*0002*/ 	.short	(.L_31 - .L_30)
.L_30:
        /*0004*/ 	.word	0x00000082


	//----- nvinfo : EIATTR_KPARAM_INFO
	.align		4
.L_31:
        /*0008*/ 	.byte	0x04, 0x17
        /*000a*/ 	.short	(.L_33 - .L_32)
.L_32:
        /*000c*/ 	.word	0x00000000
        /*0010*/ 	.short	0x0000
        /*0012*/ 	.short	0x0000
        /*0014*/ 	.byte	0x00, 0xf0, 0x01, 0x20


	//----- nvinfo : EIATTR_AT_ENTRY_FRAGMENTS
	.align		4
.L_33:
        /*0018*/ 	.byte	0x04, 0x4f
        /*001a*/ 	.short	(.L_35 - .L_34)


	//   ....[0]....
.L_34:
        /*001c*/ 	.word	0x00000007


	//----- nvinfo : EIATTR_RESERVED_SMEM_USED
	.align		4
.L_35:
        /*0020*/ 	.byte	0x01, 0x41
	.zero		2


	//----- nvinfo : EIATTR_SPARSE_MMA_MASK
	.align		4
        /*0024*/ 	.byte	0x03, 0x50
        /*0026*/ 	.short	0x0000


	//----- nvinfo : EIATTR_TCGEN05_2CTA_USED
	.align		4
        /*0028*/ 	.byte	0x01, 0x52
	.zero		2


	//----- nvinfo : EIATTR_MAXREG_COUNT
	.align		4
        /*002c*/ 	.byte	0x03, 0x1b
        /*002e*/ 	.short	0x00ff


	//----- nvinfo : EIATTR_NUM_BARRIERS
	.align		4
        /*0030*/ 	.byte	0x02, 0x4c
        /*0032*/ 	.byte	0x07
	.zero		1


	//----- nvinfo : EIATTR_EXTERNS
	.align		4
        /*0034*/ 	.byte	0x04, 0x0f
        /*0036*/ 	.short	(.L_37 - .L_36)


	//   ....[0]....
	.align		4
.L_36:
        /*0038*/ 	.word	index@(__assertfail)


	//----- nvinfo : EIATTR_MERCURY_ISA_VERSION
	.align		4
.L_37:
        /*003c*/ 	.byte	0x03, 0x5f
        /*003e*/ 	.short	0x0101


	//----- nvinfo : EIATTR_INT_WARP_WIDE_INSTR_OFFSETS
	.align		4
        /*0040*/ 	.byte	0x04, 0x31
        /*0042*/ 	.short	(.L_39 - .L_38)


	//   ....[0]....
.L_38:
        /*0044*/ 	.word	0x00000d50


	//   ....[1]....
        /*0048*/ 	.word	0x00000df0


	//   ....[2]....
        /*004c*/ 	.word	0x00004600


	//   ....[3]....
        /*0050*/ 	.word	0x00004620


	//   ....[4]....
        /*0054*/ 	.word	0x00004650


	//   ....[5]....
        /*0058*/ 	.word	0x00005190


	//   ....[6]....
        /*005c*/ 	.word	0x00005230


	//   ....[7]....
        /*0060*/ 	.word	0x000052f0


	//   ....[8]....
        /*0064*/ 	.word	0x00005360


	//   ....[9]....
        /*0068*/ 	.word	0x00005420


	//   ....[10]....
        /*006c*/ 	.word	0x000054c0


	//   ....[11]....
        /*0070*/ 	.word	0x00005530


	//   ....[12]....
        /*0074*/ 	.word	0x000055f0


	//   ....[13]....
        /*0078*/ 	.word	0x00005690


	//   ....[14]....
        /*007c*/ 	.word	0x00005730


	//   ....[15]....
        /*0080*/ 	.word	0x00005820


	//   ....[16]....
        /*0084*/ 	.word	0x000058f0


	//----- nvinfo : EIATTR_COOP_GROUP_MASK_REGIDS
	.align		4
.L_39:
        /*0088*/ 	.byte	0x04, 0x29
        /*008a*/ 	.short	(.L_41 - .L_40)


	//   ....[0]....
.L_40:
        /*008c*/ 	.word	0xffffffff


	//   ....[1]....
        /*0090*/ 	.word	0xffffffff


	//   ....[2]....
        /*0094*/ 	.word	0xffffffff


	//   ....[3]....
        /*0098*/ 	.word	0xffffffff


	//   ....[4]....
        /*009c*/ 	.word	0xffffffff


	//   ....[5]....
        /*00a0*/ 	.word	0xffffffff


	//   ....[6]....
        /*00a4*/ 	.word	0xffffffff


	//   ....[7]....
        /*00a8*/ 	.word	0xffffffff


	//   ....[8]....
        /*00ac*/ 	.word	0xffffffff


	//   ....[9]....
        /*00b0*/ 	.word	0xffffffff


	//   ....[10]....
        /*00b4*/ 	.word	0xffffffff


	//   ....[11]....
        /*00b8*/ 	.word	0xffffffff


	//   ....[12]....
        /*00bc*/ 	.word	0xffffffff


	//   ....[13]....
        /*00c0*/ 	.word	0xffffffff


	//----- nvinfo : EIATTR_COOP_GROUP_INSTR_OFFSETS
	.align		4
.L_41:
        /*00c4*/ 	.byte	0x04, 0x28
        /*00c6*/ 	.short	(.L_43 - .L_42)


	//   ....[0]....
.L_42:
        /*00c8*/ 	.word	0x000000b0


	//   ....[1]....
        /*00cc*/ 	.word	0x00000520


	//   ....[2]....
        /*00d0*/ 	.word	0x000006c0


	//   ....[3]....
        /*00d4*/ 	.word	0x00000850


	//   ....[4]....
        /*00d8*/ 	.word	0x00000940


	//   ....[5]....
        /*00dc*/ 	.word	0x00000aa0


	//   ....[6]....
        /*00e0*/ 	.word	0x00000c30


	//   ....[7]....
        /*00e4*/ 	.word	0x00000e70


	//   ....[8]....
        /*00e8*/ 	.word	0x00002400


	//   ....[9]....
        /*00ec*/ 	.word	0x00003220


	//   ....[10]....
        /*00f0*/ 	.word	0x000036f0


	//   ....[11]....
        /*00f4*/ 	.word	0x00003720


	//   ....[12]....
        /*00f8*/ 	.word	0x00004500


	//   ....[13]....
        /*00fc*/ 	.word	0x00004710


	//----- nvinfo : EIATTR_VRC_CTA_INIT_COUNT
	.align		4
.L_43:
        /*0100*/ 	.byte	0x02, 0x4a
        /*0102*/ 	.byte	0x80
	.zero		1


	//----- nvinfo : EIATTR_SYSCALL_OFFSETS
	.align		4
        /*0104*/ 	.byte	0x04, 0x46
        /*0106*/ 	.short	(.L_45 - .L_44)


	//   ....[0]....
.L_44:
        /*0108*/ 	.word	0x000064b0


	//   ....[1]....
        /*010c*/ 	.word	0x000065a0


	//   ....[2]....
        /*0110*/ 	.word	0x00006d70


	//   ....[3]....
        /*0114*/ 	.word	0x00007740


	//   ....[4]....
        /*0118*/ 	.word	0x000080f0


	//   ....[5]....
        /*011c*/ 	.word	0x00008aa0


	//----- nvinfo : EIATTR_MBARRIER_INSTR_OFFSETS
	.align		4
.L_45:
        /*0120*/ 	.byte	0x04, 0x39
        /*0122*/ 	.short	(.L_47 - .L_46)


	//   ....[0]....
.L_46:
        /*0124*/ 	.word	0x00000650
        /*0128*/ 	.word	0x000000ff
        /*012c*/ 	.word	0x00000000
        /*0130*/ 	.short	0x0100
        /*0132*/ 	.byte	0x04
	.zero		1


	//   ....[1]....
        /*0134*/ 	.word	0x00000660
        /*0138*/ 	.word	0x000000ff
        /*013c*/ 	.word	0x00000018
        /*0140*/ 	.short	0x0100
        /*0142*/ 	.byte	0x04
	.zero		1


	//   ....[2]....
        /*0144*/ 	.word	0x00000670
        /*0148*/ 	.word	0x000000ff
        /*014c*/ 	.word	0x00000008
        /*0150*/ 	.short	0x0100
        /*0152*/ 	.byte	0x04
	.zero		1


	//   ....[3]....
        /*0154*/ 	.word	0x00000680
        /*0158*/ 	.word	0x000000ff
        /*015c*/ 	.word	0x00000020
        /*0160*/ 	.short	0x0100
        /*0162*/ 	.byte	0x04
	.zero		1


	//   ....[4]....
        /*0164*/ 	.word	0x00000690
        /*0168*/ 	.word	0x000000ff
        /*016c*/ 	.word	0x00000010
        /*0170*/ 	.short	0x0100
        /*0172*/ 	.byte	0x04
	.zero		1


	//   ....[5]....
        /*0174*/ 	.word	0x000006a0
        /*0178*/ 	.word	0x000000ff
        /*017c*/ 	.word	0x00000028
        /*0180*/ 	.short	0x0100
        /*0182*/ 	.byte	0x04
	.zero		1


	//   ....[6]....
        /*0184*/ 	.word	0x000007c0
        /*0188*/ 	.word	0x000000ff
        /*018c*/ 	.word	0x00000030
        /*0190*/ 	.short	0x0100
        /*0192*/ 	.byte	0x04
	.zero		1


	//   ....[7]....
        /*0194*/ 	.word	0x000007d0
        /*0198*/ 	.word	0x000000ff
        /*019c*/ 	.word	0x00000050
        /*01a0*/ 	.short	0x0100
        /*01a2*/ 	.byte	0x04
	.zero		1


	//   ....[8]....
        /*01a4*/ 	.word	0x000007e0
        /*01a8*/ 	.word	0x000000ff
        /*01ac*/ 	.word	0x00000038
        /*01b0*/ 	.short	0x0100
        /*01b2*/ 	.byte	0x04
	.zero		1


	//   ....[9]....
        /*01b4*/ 	.word	0x000007f0
        /*01b8*/ 	.word	0x000000ff
        /*01bc*/ 	.word	0x00000058
        /*01c0*/ 	.short	0x0100
        /*01c2*/ 	.byte	0x04
	.zero		1


	//   ....[10]....
        /*01c4*/ 	.word	0x00000800
        /*01c8*/ 	.word	0x000000ff
        /*01cc*/ 	.word	0x00000040
        /*01d0*/ 	.short	0x0100
        /*01d2*/ 	.byte	0x04
	.zero		1


	//   ....[11]....
        /*01d4*/ 	.word	0x00000810
        /*01d8*/ 	.word	0x000000ff
        /*01dc*/ 	.word	0x00000060
        /*01e0*/ 	.short	0x0100
        /*01e2*/ 	.byte	0x04
	.zero		1


	//   ....[12]....
        /*01e4*/ 	.word	0x00000820
        /*01e8*/ 	.word	0x000000ff
        /*01ec*/ 	.word	0x00000048
        /*01f0*/ 	.short	0x0100
        /*01f2*/ 	.byte	0x04
	.zero		1


	//   ....[13]....
        /*01f4*/ 	.word	0x00000830
        /*01f8*/ 	.word	0x000000ff
        /*01fc*/ 	.word	0x00000068
        /*0200*/ 	.short	0x0100
        /*0202*/ 	.byte	0x04
	.zero		1


	//   ....[14]....
        /*0204*/ 	.word	0x00000910
        /*0208*/ 	.word	0x000000ff
        /*020c*/ 	.word	0x00000070
        /*0210*/ 	.short	0x0100
        /*0212*/ 	.byte	0x06
	.zero		1


	//   ....[15]....
        /*0214*/ 	.word	0x00000920
        /*0218*/ 	.word	0x000000ff
        /*021c*/ 	.word	0x00000078
        /*0220*/ 	.short	0x0100
        /*0222*/ 	.byte	0x06
	.zero		1


	//   ....[16]....
        /*0224*/ 	.word	0x00000a50
        /*0228*/ 	.word	0x000000ff
        /*022c*/ 	.word	0x00000080
        /*0230*/ 	.short	0x0100
        /*0232*/ 	.byte	0x06
	.zero		1


	//   ....[17]....
        /*0234*/ 	.word	0x00000a60
        /*0238*/ 	.word	0x000000ff
        /*023c*/ 	.word	0x00000090
        /*0240*/ 	.short	0x0100
        /*0242*/ 	.byte	0x06
	.zero		1


	//   ....[18]....
        /*0244*/ 	.word	0x00000a70
        /*0248*/ 	.word	0x000000ff
        /*024c*/ 	.word	0x00000088
        /*0250*/ 	.short	0x0100
        /*0252*/ 	.byte	0x06
	.zero		1


	//   ....[19]....
        /*0254*/ 	.word	0x00000a80
        /*0258*/ 	.word	0x000000ff
        /*025c*/ 	.word	0x00000098
        /*0260*/ 	.short	0x0100
        /*0262*/ 	.byte	0x06
	.zero		1


	//   ....[20]....
        /*0264*/ 	.word	0x00000ba0
        /*0268*/ 	.word	0x000000ff
        /*026c*/ 	.word	0x000000a0
        /*0270*/ 	.short	0x0100
        /*0272*/ 	.byte	0x04
	.zero		1


	//   ....[21]....
        /*0274*/ 	.word	0x00000bb0
        /*0278*/ 	.word	0x000000ff
        /*027c*/ 	.word	0x000000c0
        /*0280*/ 	.short	0x0100
        /*0282*/ 	.byte	0x04
	.zero		1


	//   ....[22]....
        /*0284*/ 	.word	0x00000bc0
        /*0288*/ 	.word	0x000000ff
        /*028c*/ 	.word	0x000000a8
        /*0290*/ 	.short	0x0100
        /*0292*/ 	.byte	0x04
	.zero		1


	//   ....[23]....
        /*0294*/ 	.word	0x00000bd0
        /*0298*/ 	.word	0x000000ff
        /*029c*/ 	.word	0x000000c8
        /*02a0*/ 	.short	0x0100
        /*02a2*/ 	.byte	0x04
	.zero		1


	//   ....[24]....
        /*02a4*/ 	.word	0x00000be0
        /*02a8*/ 	.word	0x000000ff
        /*02ac*/ 	.word	0x000000b0
        /*02b0*/ 	.short	0x0100
        /*02b2*/ 	.byte	0x04
	.zero		1


	//   ....[25]....
        /*02b4*/ 	.word	0x00000bf0
        /*02b8*/ 	.word	0x000000ff
        /*02bc*/ 	.word	0x000000d0
        /*02c0*/ 	.short	0x0100
        /*02c2*/ 	.byte	0x04
	.zero		1


	//   ....[26]....
        /*02c4*/ 	.word	0x00000c00
        /*02c8*/ 	.word	0x000000ff
        /*02cc*/ 	.word	0x000000b8
        /*02d0*/ 	.short	0x0100
        /*02d2*/ 	.byte	0x04
	.zero		1


	//   ....[27]....
        /*02d4*/ 	.word	0x00000c10
        /*02d8*/ 	.word	0x000000ff
        /*02dc*/ 	.word	0x000000d8
        /*02e0*/ 	.short	0x0100
        /*02e2*/ 	.byte	0x04
	.zero		1


	//   ....[28]....
        /*02e4*/ 	.word	0x00000d00
        /*02e8*/ 	.word	0x000000ff
        /*02ec*/ 	.word	0x000000e0
        /*02f0*/ 	.short	0x0100
        /*02f2*/ 	.byte	0x04
	.zero		1


	//   ....[29]....
        /*02f4*/ 	.word	0x00000d10
        /*02f8*/ 	.word	0x000000ff
        /*02fc*/ 	.word	0x000000f0
        /*0300*/ 	.short	0x0100
        /*0302*/ 	.byte	0x04
	.zero		1


	//   ....[30]....
        /*0304*/ 	.word	0x00000d20
        /*0308*/ 	.word	0x000000ff
        /*030c*/ 	.word	0x000000e8
        /*0310*/ 	.short	0x0100
        /*0312*/ 	.byte	0x04
	.zero		1


	//   ....[31]....
        /*0314*/ 	.word	0x00000d30
        /*0318*/ 	.word	0x000000ff
        /*031c*/ 	.word	0x000000f8
        /*0320*/ 	.short	0x0100
        /*0322*/ 	.byte	0x04
	.zero		1


	//   ....[32]....
        /*0324*/ 	.word	0x00000e30
        /*0328*/ 	.word	0x000000ff
        /*032c*/ 	.word	0x00000100
        /*0330*/ 	.short	0x0100
        /*0332*/ 	.byte	0x06
	.zero		1


	//   ....[33]....
        /*0334*/ 	.word	0x000019e0
        /*0338*/ 	.word	0x00000003
        /*033c*/ 	.word	0x000000f0
        /*0340*/ 	.short	0x010a
        /*0342*/ 	.byte	0xff
	.zero		1


	//   ....[34]....
        /*0344*/ 	.word	0x00001a10
        /*0348*/ 	.word	0x00000003
        /*034c*/ 	.word	0x000000e0
        /*0350*/ 	.short	0x0101
        /*0352*/ 	.byte	0xff
	.zero		1


	//   ....[35]....
        /*0354*/ 	.word	0x00001ad0
        /*0358*/ 	.word	0x000000ff
        /*035c*/ 	.word	0x00000018
        /*0360*/ 	.short	0x010a
        /*0362*/ 	.byte	0x04
	.zero		1


	//   ....[36]....
        /*0364*/ 	.word	0x00001ba0
        /*0368*/ 	.word	0x000000ff
        /*036c*/ 	.word	0x00000018
        /*0370*/ 	.short	0x010a
        /*0372*/ 	.byte	0x05
	.zero		1


	//   ....[37]....
        /*0374*/ 	.word	0x00001d00
        /*0378*/ 	.word	0x000000ff
        /*037c*/ 	.word	0x00000018
        /*0380*/ 	.short	0x010a
        /*0382*/ 	.byte	0x04
	.zero		1


	//   ....[38]....
        /*0384*/ 	.word	0x00001f90
        /*0388*/ 	.word	0x000000ff
        /*038c*/ 	.word	0x00000078
        /*0390*/ 	.short	0x0101
        /*0392*/ 	.byte	0x15
	.zero		1


	//   ....[39]....
        /*0394*/ 	.word	0x00001fb0
        /*0398*/ 	.word	0x000000ff
        /*039c*/ 	.word	0x00000018
        /*03a0*/ 	.short	0x010a
        /*03a2*/ 	.byte	0x04
	.zero		1


	//   ....[40]....
        /*03a4*/ 	.word	0x00002030
        /*03a8*/ 	.word	0x000000ff
        /*03ac*/ 	.word	0x00000018
        /*03b0*/ 	.short	0x010a
        /*03b2*/ 	.byte	0x06
	.zero		1


	//   ....[41]....
        /*03b4*/ 	.word	0x00002170
        /*03b8*/ 	.word	0x000000ff
        /*03bc*/ 	.word	0x00000018
        /*03c0*/ 	.short	0x010a
        /*03c2*/ 	.byte	0x04
	.zero		1


	//   ....[42]....
        /*03c4*/ 	.word	0x00002430
        /*03c8*/ 	.word	0x00000003
        /*03cc*/ 	.word	0x00000080
        /*03d0*/ 	.short	0x010a
        /*03d2*/ 	.byte	0xff
	.zero		1


	//   ....[43]....
        /*03d4*/ 	.word	0x00002580
        /*03d8*/ 	.word	0x00000000
        /*03dc*/ 	.word	0x00000000
        /*03e0*/ 	.short	0x0101
        /*03e2*/ 	.byte	0xff
	.zero		1


	//   ....[44]....
        /*03e4*/ 	.word	0x00002b30
        /*03e8*/ 	.word	0x000000ff
        /*03ec*/ 	.word	0x00000000
        /*03f0*/ 	.short	0x010a
        /*03f2*/ 	.byte	0x04
	.zero		1


	//   ....[45]....
        /*03f4*/ 	.word	0x00002bc0
        /*03f8*/ 	.word	0x000000ff
        /*03fc*/ 	.word	0x00000000
        /*0400*/ 	.short	0x010a
        /*0402*/ 	.byte	0x05
	.zero		1


	//   ....[46]....
        /*0404*/ 	.word	0x00002c60
        /*0408*/ 	.word	0x00000000
        /*040c*/ 	.word	0x00000000
        /*0410*/ 	.short	0x010a
        /*0412*/ 	.byte	0xff
	.zero		1


	//   ....[47]....
        /*0414*/ 	.word	0x00002d80
        /*0418*/ 	.word	0x00000002
        /*041c*/ 	.word	0x000000e0
        /*0420*/ 	.short	0x010a
        /*0422*/ 	.byte	0xff
	.zero		1


	//   ....[48]....
        /*0424*/ 	.word	0x00002de0
        /*0428*/ 	.word	0x00000004
        /*042c*/ 	.word	0x00000000
        /*0430*/ 	.short	0x0101
        /*0432*/ 	.byte	0xff
	.zero		1


	//   ....[49]....
        /*0434*/ 	.word	0x00002e00
        /*0438*/ 	.word	0x000000ff
        /*043c*/ 	.word	0x00000090
        /*0440*/ 	.short	0x010a
        /*0442*/ 	.byte	0x04
	.zero		1


	//   ....[50]....
        /*0444*/ 	.word	0x00002f20
        /*0448*/ 	.word	0x00000002
        /*044c*/ 	.word	0x00000080
        /*0450*/ 	.short	0x010a
        /*0452*/ 	.byte	0xff
	.zero		1


	//   ....[51]....
        /*0454*/ 	.word	0x00003030
        /*0458*/ 	.word	0x00000002
        /*045c*/ 	.word	0x00000000
        /*0460*/ 	.short	0x0101
        /*0462*/ 	.byte	0xff
	.zero		1


	//   ....[52]....
        /*0464*/ 	.word	0x000030c0
        /*0468*/ 	.word	0x000000ff
        /*046c*/ 	.word	0x00000090
        /*0470*/ 	.short	0x0106
        /*0472*/ 	.byte	0x04
	.zero		1


	//   ....[53]....
        /*0474*/ 	.word	0x000030e0
        /*0478*/ 	.word	0x000000ff
        /*047c*/ 	.word	0x00000090
        /*0480*/ 	.short	0x010a
        /*0482*/ 	.byte	0x04
	.zero		1


	//   ....[54]....
        /*0484*/ 	.word	0x00003170
        /*0488*/ 	.word	0x000000ff
        /*048c*/ 	.word	0x00000090
        /*0490*/ 	.short	0x0106
        /*0492*/ 	.byte	0x07
	.zero		1


	//   ....[55]....
        /*0494*/ 	.word	0x000031b0
        /*0498*/ 	.word	0x00000000
        /*049c*/ 	.word	0x00000090
        /*04a0*/ 	.short	0x010a
        /*04a2*/ 	.byte	0xff
	.zero		1


	//   ....[56]....
        /*04a4*/ 	.word	0x000033f0
        /*04a8*/ 	.word	0x000000ff
        /*04ac*/ 	.word	0x00000008
        /*04b0*/ 	.short	0x010a
        /*04b2*/ 	.byte	0x05
	.zero		1


	//   ....[57]....
        /*04b4*/ 	.word	0x00003410
        /*04b8*/ 	.word	0x000000ff
        /*04bc*/ 	.word	0x00000008
        /*04c0*/ 	.short	0x010a
        /*04c2*/ 	.byte	0x05
	.zero		1


	//   ....[58]....
        /*04c4*/ 	.word	0x000035a0
        /*04c8*/ 	.word	0x000000ff
        /*04cc*/ 	.word	0x00000008
        /*04d0*/ 	.short	0x010a
        /*04d2*/ 	.byte	0x05
	.zero		1


	//   ....[59]....
        /*04d4*/ 	.word	0x000035c0
        /*04d8*/ 	.word	0x000000ff
        /*04dc*/ 	.word	0x00000008
        /*04e0*/ 	.short	0x010a
        /*04e2*/ 	.byte	0x05
	.zero		1


	//   ....[60]....
        /*04e4*/ 	.word	0x00003680
        /*04e8*/ 	.word	0x000000ff
        /*04ec*/ 	.word	0x00000000
        /*04f0*/ 	.short	0x0101
        /*04f2*/ 	.byte	0x04
	.zero		1


	//   ....[61]....
        /*04f4*/ 	.word	0x00003a40
        /*04f8*/ 	.word	0x00000000
        /*04fc*/ 	.word	0x00000080
        /*0500*/ 	.short	0x010a
        /*0502*/ 	.byte	0xff
	.zero		1


	//   ....[62]....
        /*0504*/ 	.word	0x00003b00
        /*0508*/ 	.word	0x00000000
        /*050c*/ 	.word	0x00000000
        /*0510*/ 	.short	0x0101
        /*0512*/ 	.byte	0xff
	.zero		1


	//   ....[63]....
        /*0514*/ 	.word	0x00003bc0
        /*0518*/ 	.word	0x000000ff
        /*051c*/ 	.word	0x00000000
        /*0520*/ 	.short	0x010a
        /*0522*/ 	.byte	0x04
	.zero		1


	//   ....[64]....
        /*0524*/ 	.word	0x00003bd0
        /*0528*/ 	.word	0x000000ff
        /*052c*/ 	.word	0x000000c0
        /*0530*/ 	.short	0x010a
        /*0532*/ 	.byte	0x2e
	.zero		1


	//   ....[65]....
        /*0534*/ 	.word	0x00003c80
        /*0538*/ 	.word	0x000000ff
        /*053c*/ 	.word	0x00000000
        /*0540*/ 	.short	0x010a
        /*0542*/ 	.byte	0x07
	.zero		1


	//   ....[66]....
        /*0544*/ 	.word	0x00003db0
        /*0548*/ 	.word	0x000000ff
        /*054c*/ 	.word	0x00000000
        /*0550*/ 	.short	0x010a
        /*0552*/ 	.byte	0x04
	.zero		1


	//   ....[67]....
        /*0554*/ 	.word	0x000041f0
        /*0558*/ 	.word	0x000000ff
        /*055c*/ 	.word	0x00000000
        /*0560*/ 	.short	0x010a
        /*0562*/ 	.byte	0x04
	.zero		1


	//   ....[68]....
        /*0564*/ 	.word	0x00004280
        /*0568*/ 	.word	0x000000ff
        /*056c*/ 	.word	0x00000000
        /*0570*/ 	.short	0x010a
        /*0572*/ 	.byte	0x05
	.zero		1


	//   ....[69]....
        /*0574*/ 	.word	0x00004310
        /*0578*/ 	.word	0x000000ff
        /*057c*/ 	.word	0x00000000
        /*0580*/ 	.short	0x010a
        /*0582*/ 	.byte	0x05
	.zero		1


	//   ....[70]....
        /*0584*/ 	.word	0x000043b0
        /*0588*/ 	.word	0x00000000
        /*058c*/ 	.word	0x00000000
        /*0590*/ 	.short	0x010a
        /*0592*/ 	.byte	0xff
	.zero		1


	//   ....[71]....
        /*0594*/ 	.word	0x000043f0
        /*0598*/ 	.word	0x00000000
        /*059c*/ 	.word	0x00000000
        /*05a0*/ 	.short	0x010a
        /*05a2*/ 	.byte	0xff
	.zero		1


	//   ....[72]....
        /*05a4*/ 	.word	0x00004460
        /*05a8*/ 	.word	0x000000ff
        /*05ac*/ 	.word	0x00000000
        /*05b0*/ 	.short	0x0101
        /*05b2*/ 	.byte	0x04
	.zero		1


	//   ....[73]....
        /*05b4*/ 	.word	0x000044a0
        /*05b8*/ 	.word	0x000000ff
        /*05bc*/ 	.word	0x00000100
        /*05c0*/ 	.short	0x010a
        /*05c2*/ 	.byte	0x29
	.zero		1


	//   ....[74]....
        /*05c4*/ 	.word	0x000044f0
        /*05c8*/ 	.word	0x000000ff
        /*05cc*/ 	.word	0x00000000
        /*05d0*/ 	.short	0x0101
        /*05d2*/ 	.byte	0x04
	.zero		1


	//   ....[75]....
        /*05d4*/ 	.word	0x00004990
        /*05d8*/ 	.word	0x0000000c
        /*05dc*/ 	.word	0x00000080
        /*05e0*/ 	.short	0x010a
        /*05e2*/ 	.byte	0xff
	.zero		1


	//   ....[76]....
        /*05e4*/ 	.word	0x00004b00
        /*05e8*/ 	.word	0x00000000
        /*05ec*/ 	.word	0x00000000
        /*05f0*/ 	.short	0x0101
        /*05f2*/ 	.byte	0xff
	.zero		1


	//   ....[77]....
        /*05f4*/ 	.word	0x00004f90
        /*05f8*/ 	.word	0x000000ff
        /*05fc*/ 	.word	0x00000078
        /*0600*/ 	.short	0x010a
        /*0602*/ 	.byte	0x15
	.zero		1


	//   ....[78]....
        /*0604*/ 	.word	0x00005110
        /*0608*/ 	.word	0x000000ff
        /*060c*/ 	.word	0x00000050
        /*0610*/ 	.short	0x010a
        /*0612*/ 	.byte	0x15
	.zero		1


	//   ....[79]....
        /*0614*/ 	.word	0x00005310
        /*0618*/ 	.word	0x000000ff
        /*061c*/ 	.word	0x00000030
        /*0620*/ 	.short	0x010b
        /*0622*/ 	.byte	0x15
	.zero		1


	//   ....[80]....
        /*0624*/ 	.word	0x00005320
        /*0628*/ 	.word	0x000000ff
        /*062c*/ 	.word	0x00000000
        /*0630*/ 	.short	0x0101
        /*0632*/ 	.byte	0x06
	.zero		1


	//   ....[81]....
        /*0634*/ 	.word	0x00005330
        /*0638*/ 	.word	0x000000ff
        /*063c*/ 	.word	0x00000058
        /*0640*/ 	.short	0x010a
        /*0642*/ 	.byte	0x15
	.zero		1


	//   ....[82]....
        /*0644*/ 	.word	0x000054e0
        /*0648*/ 	.word	0x000000ff
        /*064c*/ 	.word	0x00000038
        /*0650*/ 	.short	0x010b
        /*0652*/ 	.byte	0x15
	.zero		1


	//   ....[83]....
        /*0654*/ 	.word	0x000054f0
        /*0658*/ 	.word	0x000000ff
        /*065c*/ 	.word	0x00000000
        /*0660*/ 	.short	0x0101
        /*0662*/ 	.byte	0x06
	.zero		1


	//   ....[84]....
        /*0664*/ 	.word	0x00005500
        /*0668*/ 	.word	0x000000ff
        /*066c*/ 	.word	0x00000060
        /*0670*/ 	.short	0x010a
        /*0672*/ 	.byte	0x15
	.zero		1


	//   ....[85]....
        /*0674*/ 	.word	0x000056b0
        /*0678*/ 	.word	0x000000ff
        /*067c*/ 	.word	0x00000040
        /*0680*/ 	.short	0x010b
        /*0682*/ 	.byte	0x15
	.zero		1


	//   ....[86]....
        /*0684*/ 	.word	0x000056c0
        /*0688*/ 	.word	0x000000ff
        /*068c*/ 	.word	0x00000000
        /*0690*/ 	.short	0x0101
        /*0692*/ 	.byte	0x06
	.zero		1


	//   ....[87]....
        /*0694*/ 	.word	0x000056d0
        /*0698*/ 	.word	0x000000ff
        /*069c*/ 	.word	0x00000068
        /*06a0*/ 	.short	0x010a
        /*06a2*/ 	.byte	0x15
	.zero		1


	//   ....[88]....
        /*06a4*/ 	.word	0x00005910
        /*06a8*/ 	.word	0x000000ff
        /*06ac*/ 	.word	0x00000048
        /*06b0*/ 	.short	0x010b
        /*06b2*/ 	.byte	0x15
	.zero		1


	//   ....[89]....
        /*06b4*/ 	.word	0x00005920
        /*06b8*/ 	.word	0x000000ff
        /*06bc*/ 	.word	0x00000000
        /*06c0*/ 	.short	0x0101
        /*06c2*/ 	.byte	0x25
	.zero		1


	//   ....[90]....
        /*06c4*/ 	.word	0x00005960
        /*06c8*/ 	.word	0x000000ff
        /*06cc*/ 	.word	0x00000050
        /*06d0*/ 	.short	0x010a
        /*06d2*/ 	.byte	0x15
	.zero		1


	//   ....[91]....
        /*06d4*/ 	.word	0x00005980
        /*06d8*/ 	.word	0x000000ff
        /*06dc*/ 	.word	0x00000058
        /*06e0*/ 	.short	0x010a
        /*06e2*/ 	.byte	0x15
	.zero		1


	//   ....[92]....
        /*06e4*/ 	.word	0x000059a0
        /*06e8*/ 	.word	0x000000ff
        /*06ec*/ 	.word	0x00000060
        /*06f0*/ 	.short	0x010a
        /*06f2*/ 	.byte	0x15
	.zero		1


	//   ....[93]....
        /*06f4*/ 	.word	0x000059e0
        /*06f8*/ 	.word	0x00000000
        /*06fc*/ 	.word	0x00000068
        /*0700*/ 	.short	0x010a
        /*0702*/ 	.byte	0xff
	.zero		1


	//   ....[94]....
        /*0704*/ 	.word	0x00005d40
        /*0708*/ 	.word	0x00000003
        /*070c*/ 	.word	0x00000080
        /*0710*/ 	.short	0x010a
        /*0712*/ 	.byte	0xff
	.zero		1


	//   ....[95]....
        /*0714*/ 	.word	0x00005ec0
        /*0718*/ 	.word	0x00000000
        /*071c*/ 	.word	0x00000000
        /*0720*/ 	.short	0x0101
        /*0722*/ 	.byte	0xff
	.zero		1


	//   ....[96]....
        /*0724*/ 	.word	0x00006a30
        /*0728*/ 	.word	0x000000ff
        /*072c*/ 	.word	0x00000030
        /*0730*/ 	.short	0x010a
        /*0732*/ 	.byte	0x2b
	.zero		1


	//   ....[97]....
        /*0734*/ 	.word	0x00006a70
        /*0738*/ 	.word	0x0000004b
        /*073c*/ 	.word	0x000000a0
        /*0740*/ 	.short	0x010a
        /*0742*/ 	.byte	0xff
	.zero		1


	//   ....[98]....
        /*0744*/ 	.word	0x00006b60
        /*0748*/ 	.word	0x000000ff
        /*074c*/ 	.word	0x00000030
        /*0750*/ 	.short	0x010a
        /*0752*/ 	.byte	0x2b
	.zero		1


	//   ....[99]....
        /*0754*/ 	.word	0x00006c50
        /*0758*/ 	.word	0x0000004b
        /*075c*/ 	.word	0x000000a0
        /*0760*/ 	.short	0x010a
        /*0762*/ 	.byte	0xff
	.zero		1


	//   ....[100]....
        /*0764*/ 	.word	0x00007470
        /*0768*/ 	.word	0x00000000
        /*076c*/ 	.word	0x00000000
        /*0770*/ 	.short	0x0101
        /*0772*/ 	.byte	0xff
	.zero		1


	//   ....[101]....
        /*0774*/ 	.word	0x00007480
        /*0778*/ 	.word	0x00000003
        /*077c*/ 	.word	0x00000030
        /*0780*/ 	.short	0x010a
        /*0782*/ 	.byte	0xff
	.zero		1


	//   ....[102]....
        /*0784*/ 	.word	0x00007560
        /*0788*/ 	.word	0x00000003
        /*078c*/ 	.word	0x00000030
        /*0790*/ 	.short	0x010a
        /*0792*/ 	.byte	0xff
	.zero		1


	//   ....[103]....
        /*0794*/ 	.word	0x00007e20
        /*0798*/ 	.word	0x0000004d
        /*079c*/ 	.word	0x00000000
        /*07a0*/ 	.short	0x0101
        /*07a2*/ 	.byte	0xff
	.zero		1


	//   ....[104]....
        /*07a4*/ 	.word	0x00007e40
        /*07a8*/ 	.word	0x00000000
        /*07ac*/ 	.word	0x00000030
        /*07b0*/ 	.short	0x010a
        /*07b2*/ 	.byte	0xff
	.zero		1


	//   ....[105]....
        /*07b4*/ 	.word	0x00007f10
        /*07b8*/ 	.word	0x00000000
        /*07bc*/ 	.word	0x00000030
        /*07c0*/ 	.short	0x010a
        /*07c2*/ 	.byte	0xff
	.zero		1


	//   ....[106]....
        /*07c4*/ 	.word	0x000087d0
        /*07c8*/ 	.word	0x0000004d
        /*07cc*/ 	.word	0x00000000
        /*07d0*/ 	.short	0x0101
        /*07d2*/ 	.byte	0xff
	.zero		1


	//   ....[107]....
        /*07d4*/ 	.word	0x000087f0
        /*07d8*/ 	.word	0x00000000
        /*07dc*/ 	.word	0x00000030
        /*07e0*/ 	.short	0x010a
        /*07e2*/ 	.byte	0xff
	.zero		1


	//   ....[108]....
        /*07e4*/ 	.word	0x000088c0
        /*07e8*/ 	.word	0x00000000
        /*07ec*/ 	.word	0x00000030
        /*07f0*/ 	.short	0x010a
        /*07f2*/ 	.byte	0xff
	.zero		1


	//   ....[109]....
        /*07f4*/ 	.word	0x00008bd0
        /*07f8*/ 	.word	0x0000004b
        /*07fc*/ 	.word	0x00000000
        /*0800*/ 	.short	0x0101
        /*0802*/ 	.byte	0xff
	.zero		1


	//   ....[110]....
        /*0804*/ 	.word	0x000091d0
        /*0808*/ 	.word	0x00000002
        /*080c*/ 	.word	0x00000000
        /*0810*/ 	.short	0x0101
        /*0812*/ 	.byte	0xff
	.zero		1


	//   ....[111]....
        /*0814*/ 	.word	0x00009460
        /*0818*/ 	.word	0x000000ff
        /*081c*/ 	.word	0x00000000
        /*0820*/ 	.short	0x0101
        /*0822*/ 	.byte	0x04
	.zero		1


	//   ....[112]....
        /*0824*/ 	.word	0x00009480
        /*0828*/ 	.word	0x00000003
        /*082c*/ 	.word	0x000000f0
        /*0830*/ 	.short	0x010a
        /*0832*/ 	.byte	0xff
	.zero		1


	//   ....[113]....
        /*0834*/ 	.word	0x000094e0
        /*0838*/ 	.word	0x00000000
        /*083c*/ 	.word	0x00000018
        /*0840*/ 	.short	0x010a
        /*0842*/ 	.byte	0xff
	.zero		1


	//   ....[114]....
        /*0844*/ 	.word	0x00009540
        /*0848*/ 	.word	0x00000000
        /*084c*/ 	.word	0x00000018
        /*0850*/ 	.short	0x010a
        /*0852*/ 	.byte	0xff
	.zero		1


	//   ....[115]....
        /*0854*/ 	.word	0x00009590
        /*0858*/ 	.word	0x00000003
        /*085c*/ 	.word	0x00000080
        /*0860*/ 	.short	0x010a
        /*0862*/ 	.byte	0xff
	.zero		1


	//   ....[116]....
        /*0864*/ 	.word	0x000095f0
        /*0868*/ 	.word	0x00000000
        /*086c*/ 	.word	0x00000000
        /*0870*/ 	.short	0x010a
        /*0872*/ 	.byte	0xff
	.zero		1


	//   ....[117]....
        /*0874*/ 	.word	0x00009650
        /*0878*/ 	.word	0x00000000
        /*087c*/ 	.word	0x00000000
        /*0880*/ 	.short	0x010a
        /*0882*/ 	.byte	0xff
	.zero		1


	//   ....[118]....
        /*0884*/ 	.word	0x000096a0
        /*0888*/ 	.word	0x00000002
        /*088c*/ 	.word	0x000000e0
        /*0890*/ 	.short	0x010a
        /*0892*/ 	.byte	0xff
	.zero		1


	//   ....[119]....
        /*0894*/ 	.word	0x00009700
        /*0898*/ 	.word	0x00000002
        /*089c*/ 	.word	0x00000090
        /*08a0*/ 	.short	0x010a
        /*08a2*/ 	.byte	0xff
	.zero		1


	//   ....[120]....
        /*08a4*/ 	.word	0x00009750
        /*08a8*/ 	.word	0x00000002
        /*08ac*/ 	.word	0x00000080
        /*08b0*/ 	.short	0x010a
        /*08b2*/ 	.byte	0xff
	.zero		1


	//   ....[121]....
        /*08b4*/ 	.word	0x000097b0
        /*08b8*/ 	.word	0x00000000
        /*08bc*/ 	.word	0x00000090
        /*08c0*/ 	.short	0x010a
        /*08c2*/ 	.byte	0xff
	.zero		1


	//   ....[122]....
        /*08c4*/ 	.word	0x00009810
        /*08c8*/ 	.word	0x00000000
        /*08cc*/ 	.word	0x00000008
        /*08d0*/ 	.short	0x010a
        /*08d2*/ 	.byte	0xff
	.zero		1


	//   ....[123]....
        /*08d4*/ 	.word	0x00009900
        /*08d8*/ 	.word	0x00000000
        /*08dc*/ 	.word	0x00000008
        /*08e0*/ 	.short	0x010a
        /*08e2*/ 	.byte	0xff
	.zero		1


	//   ....[124]....
        /*08e4*/ 	.word	0x00009950
        /*08e8*/ 	.word	0x00000000
        /*08ec*/ 	.word	0x00000080
        /*08f0*/ 	.short	0x010a
        /*08f2*/ 	.byte	0xff
	.zero		1


	//   ....[125]....
        /*08f4*/ 	.word	0x000099b0
        /*08f8*/ 	.word	0x00000000
        /*08fc*/ 	.word	0x000000c0
        /*0900*/ 	.short	0x010a
        /*0902*/ 	.byte	0xff
	.zero		1


	//   ....[126]....
        /*0904*/ 	.word	0x00009a10
        /*0908*/ 	.word	0x00000000
        /*090c*/ 	.word	0x00000000
        /*0910*/ 	.short	0x010a
        /*0912*/ 	.byte	0xff
	.zero		1


	//   ....[127]....
        /*0914*/ 	.word	0x00009a70
        /*0918*/ 	.word	0x00000000
        /*091c*/ 	.word	0x00000000
        /*0920*/ 	.short	0x010a
        /*0922*/ 	.byte	0xff
	.zero		1


	//   ....[128]....
        /*0924*/ 	.word	0x00009ad0
        /*0928*/ 	.word	0x00000000
        /*092c*/ 	.word	0x00000000
        /*0930*/ 	.short	0x010a
        /*0932*/ 	.byte	0xff
	.zero		1


	//   ....[129]....
        /*0934*/ 	.word	0x00009b30
        /*0938*/ 	.word	0x00000000
        /*093c*/ 	.word	0x00000000
        /*0940*/ 	.short	0x010a
        /*0942*/ 	.byte	0xff
	.zero		1


	//   ....[130]....
        /*0944*/ 	.word	0x00009b90
        /*0948*/ 	.word	0x00000000
        /*094c*/ 	.word	0x00000100
        /*0950*/ 	.short	0x010a
        /*0952*/ 	.byte	0xff
	.zero		1


	//   ....[131]....
        /*0954*/ 	.word	0x00009be0
        /*0958*/ 	.word	0x0000000c
        /*095c*/ 	.word	0x00000080
        /*0960*/ 	.short	0x010a
        /*0962*/ 	.byte	0xff
	.zero		1


	//   ....[132]....
        /*0964*/ 	.word	0x00009c40
        /*0968*/ 	.word	0x00000000
        /*096c*/ 	.word	0x00000078
        /*0970*/ 	.short	0x010a
        /*0972*/ 	.byte	0xff
	.zero		1


	//   ....[133]....
        /*0974*/ 	.word	0x00009ca0
        /*0978*/ 	.word	0x00000000
        /*097c*/ 	.word	0x00000050
        /*0980*/ 	.short	0x010a
        /*0982*/ 	.byte	0xff
	.zero		1


	//   ....[134]....
        /*0984*/ 	.word	0x00009d00
        /*0988*/ 	.word	0x00000000
        /*098c*/ 	.word	0x00000058
        /*0990*/ 	.short	0x010a
        /*0992*/ 	.byte	0xff
	.zero		1


	//   ....[135]....
        /*0994*/ 	.word	0x00009d60
        /*0998*/ 	.word	0x00000000
        /*099c*/ 	.word	0x00000060
        /*09a0*/ 	.short	0x010a
        /*09a2*/ 	.byte	0xff
	.zero		1


	//   ....[136]....
        /*09a4*/ 	.word	0x00009dc0
        /*09a8*/ 	.word	0x00000000
        /*09ac*/ 	.word	0x00000068
        /*09b0*/ 	.short	0x010a
        /*09b2*/ 	.byte	0xff
	.zero		1


	//   ....[137]....
        /*09b4*/ 	.word	0x00009e20
        /*09b8*/ 	.word	0x00000000
        /*09bc*/ 	.word	0x00000050
        /*09c0*/ 	.short	0x010a
        /*09c2*/ 	.byte	0xff
	.zero		1


	//   ....[138]....
        /*09c4*/ 	.word	0x00009e80
        /*09c8*/ 	.word	0x00000000
        /*09cc*/ 	.word	0x00000058
        /*09d0*/ 	.short	0x010a
        /*09d2*/ 	.byte	0xff
	.zero		1


	//   ....[139]....
        /*09d4*/ 	.word	0x00009ee0
        /*09d8*/ 	.word	0x00000000
        /*09dc*/ 	.word	0x00000060
        /*09e0*/ 	.short	0x010a
        /*09e2*/ 	.byte	0xff
	.zero		1


	//   ....[140]....
        /*09e4*/ 	.word	0x00009f30
        /*09e8*/ 	.word	0x00000003
        /*09ec*/ 	.word	0x00000080
        /*09f0*/ 	.short	0x010a
        /*09f2*/ 	.byte	0xff
	.zero		1


	//   ....[141]....
        /*09f4*/ 	.word	0x00009f90
        /*09f8*/ 	.word	0x00000002
        /*09fc*/ 	.word	0x00000030
        /*0a00*/ 	.short	0x010a
        /*0a02*/ 	.byte	0xff
	.zero		1


	//   ....[142]....
        /*0a04*/ 	.word	0x00009fe0
        /*0a08*/ 	.word	0x0000004b
        /*0a0c*/ 	.word	0x000000a0
        /*0a10*/ 	.short	0x010a
        /*0a12*/ 	.byte	0xff
	.zero		1


	//   ....[143]....
        /*0a14*/ 	.word	0x0000a030
        /*0a18*/ 	.word	0x00000003
        /*0a1c*/ 	.word	0x00000030
        /*0a20*/ 	.short	0x010a
        /*0a22*/ 	.byte	0xff
	.zero		1


	//   ....[144]....
        /*0a24*/ 	.word	0x0000a080
        /*0a28*/ 	.word	0x00000000
        /*0a2c*/ 	.word	0x00000030
        /*0a30*/ 	.short	0x010a
        /*0a32*/ 	.byte	0xff
	.zero		1


	//   ....[145]....
        /*0a34*/ 	.word	0x0000a0d0
        /*0a38*/ 	.word	0x00000000
        /*0a3c*/ 	.word	0x00000030
        /*0a40*/ 	.short	0x010a
        /*0a42*/ 	.byte	0xff
	.zero		1


	//----- nvinfo : EIATTR_NUM_MBARRIERS
	.align		4
.L_47:
        /*0a44*/ 	.byte	0x03, 0x38
        /*0a46*/ 	.short	0x0021


	//----- nvinfo : EIATTR_EXIT_INSTR_OFFSETS
	.align		4
        /*0a48*/ 	.byte	0x04, 0x1c
        /*0a4a*/ 	.short	(.L_49 - .L_48)


	//   ....[0]....
.L_48:
        /*0a4c*/ 	.word	0x00002c90


	//   ....[1]....
        /*0a50*/ 	.word	0x00003180


	//   ....[2]....
        /*0a54*/ 	.word	0x000031e0


	//   ....[3]....
        /*0a58*/ 	.word	0x00004720


	//   ....[4]....
        /*0a5c*/ 	.word	0x00005a10


	//   ....[5]....
        /*0a60*/ 	.word	0x00005a50


	//   ....[6]....
        /*0a64*/ 	.word	0x00009350


	//   ....[7]....
        /*0a68*/ 	.word	0x000093d0


	//   ....[8]....
        /*0a6c*/ 	.word	0x00009400


	//   ....[9]....
        /*0a70*/ 	.word	0x00009470


	//----- nvinfo : EIATTR_MAX_THREADS
	.align		4
.L_49:
        /*0a74*/ 	.byte	0x04, 0x05
        /*0a76*/ 	.short	(.L_51 - .L_50)
.L_50:
        /*0a78*/ 	.word	0x00000100
        /*0a7c*/ 	.word	0x00000001
        /*0a80*/ 	.word	0x00000001


	//----- nvinfo : EIATTR_CRS_STACK_SIZE
	.align		4
.L_51:
        /*0a84*/ 	.byte	0x04, 0x1e
        /*0a86*/ 	.short	(.L_53 - .L_52)
.L_52:
        /*0a88*/ 	.word	0x00000000


	//----- nvinfo : EIATTR_CBANK_PARAM_SIZE
	.align		4
.L_53:
        /*0a8c*/ 	.byte	0x03, 0x19
        /*0a8e*/ 	.short	0x0800


	//----- nvinfo : EIATTR_PARAM_CBANK
	.align		4
        /*0a90*/ 	.byte	0x04, 0x0a
        /*0a92*/ 	.short	(.L_55 - .L_54)
	.align		4
.L_54:
        /*0a94*/ 	.word	index@(.nv.constant0._ZN7cutlass13device_kernelINS_4gemm6kernel13GemmUniversalIN4cute5tupleIJiiiiEEENS1_10collective13CollectiveMmaINS1_35MainloopSm100TmaUmmaWarpSpecializedILi3ELi2ELi4ENS5_IJNS4_1CILi2EEESB_NSA_ILi1EEEEEEEENS5_IJNSA_ILi128EEESF_NSA_ILi64EEEEEENS_10tfloat32_tENS5_IJlSC_lEEESI_SJ_NS4_8TiledMMAINS4_8MMA_AtomIJNS4_23SM100_MMA_TF32_2x1SM_SSISI_SI_fLi128ELi128ELNS4_4UMMA5MajorE0ELSO_0ELNSN_7ScaleInE0ELSP_0EEEEEENS4_6LayoutINS5_IJSC_SC_SC_EEENS5_IJNSA_ILi0EEESU_SU_EEEEENS5_IJNS4_10UnderscoreESX_SX_EEEEENS4_28SM100_TMA_2SM_LOAD_MULTICASTENS4_14ComposedLayoutINS4_7SwizzleILi3ELi4ELi3EEENS4_18smem_ptr_flag_bitsILi32EEENSS_INS5_IJNSA_ILi8EEENSA_ILi32EEEEEENS5_IJS17_SC_EEEEEEEvNS4_8identityENS4_18SM100_TMA_2SM_LOADES1B_vS1C_EENS_8epilogue10collective18CollectiveEpilogueINS1F_23Sm100TmaWarpSpecializedILi4ELi2ELi16ELb1ELb0EEEJNS5_IJSG_SF_SG_EEENS5_IJNSS_ISG_SC_EENSS_INS5_IJNSA_ILi16EEESB_EEENS5_IJSC_SG_EEEEEEEESI_SJ_SI_SJ_NS1F_6fusion15FusionCallbacksIS1J_NS1R_17LinearCombinationISI_fSI_fLNS_15FloatRoundStyleE2EEES1K_S1Q_JEEENS4_5SM1004TMEM4LOAD26SM100_TMEM_LOAD_32dp32b16xENS4_13SM90_TMA_LOADENS11_INS12_ILi2ELi4ELi3EEES15_NSS_INS5_IJS16_S1M_EEENS5_IJS1M_SC_EEEEEEENS4_39AutoVectorizingCopyWithAssumedAlignmentILi128EEENS4_14SM90_TMA_STOREES26_S28_S28_EEEvvEEEEvNT_6ParamsE)
        /*0a98*/ 	.short	0x0380
        /*0a9a*/ 	.short	0x0800


	//----- nvinfo : EIATTR_SW_WAR
	.align		4
.L_55:
        /*0a9c*/ 	.byte	0x04, 0x36
        /*0a9e*/ 	.short	(.L_57 - .L_56)
.L_56:
        /*0aa0*/ 	.word	0x00000008
.L_57:


//--------------------- .nv.callgraph             --------------------------
	.section	.nv.callgraph,"",@"SHT_CUDA_CALLGRAPH"
	.align	4
	.sectionentsize	8
	.align		4
        /*0000*/ 	.word	0x00000000
	.align		4
        /*0004*/ 	.word	0xffffffff
	.align		4
        /*0008*/ 	.word	index@(_ZN7cutlass13device_kernelINS_4gemm6kernel13GemmUniversalIN4cute5tupleIJiiiiEEENS1_10collective13CollectiveMmaINS1_35MainloopSm100TmaUmmaWarpSpecializedILi3ELi2ELi4ENS5_IJNS4_1CILi2EEESB_NSA_ILi1EEEEEEEENS5_IJNSA_ILi128EEESF_NSA_ILi64EEEEEENS_10tfloat32_tENS5_IJlSC_lEEESI_SJ_NS4_8TiledMMAINS4_8MMA_AtomIJNS4_23SM100_MMA_TF32_2x1SM_SSISI_SI_fLi128ELi128ELNS4_4UMMA5MajorE0ELSO_0ELNSN_7ScaleInE0ELSP_0EEEEEENS4_6LayoutINS5_IJSC_SC_SC_EEENS5_IJNSA_ILi0EEESU_SU_EEEEENS5_IJNS4_10UnderscoreESX_SX_EEEEENS4_28SM100_TMA_2SM_LOAD_MULTICASTENS4_14ComposedLayoutINS4_7SwizzleILi3ELi4ELi3EEENS4_18smem_ptr_flag_bitsILi32EEENSS_INS5_IJNSA_ILi8EEENSA_ILi32EEEEEENS5_IJS17_SC_EEEEEEEvNS4_8identityENS4_18SM100_TMA_2SM_LOADES1B_vS1C_EENS_8epilogue10collective18CollectiveEpilogueINS1F_23Sm100TmaWarpSpecializedILi4ELi2ELi16ELb1ELb0EEEJNS5_IJSG_SF_SG_EEENS5_IJNSS_ISG_SC_EENSS_INS5_IJNSA_ILi16EEESB_EEENS5_IJSC_SG_EEEEEEEESI_SJ_SI_SJ_NS1F_6fusion15FusionCallbacksIS1J_NS1R_17LinearCombinationISI_fSI_fLNS_15FloatRoundStyleE2EEES1K_S1Q_JEEENS4_5SM1004TMEM4LOAD26SM100_TMEM_LOAD_32dp32b16xENS4_13SM90_TMA_LOADENS11_INS12_ILi2ELi4ELi3EEES15_NSS_INS5_IJS16_S1M_EEENS5_IJS1M_SC_EEEEEEENS4_39AutoVectorizingCopyWithAssumedAlignmentILi128EEENS4_14SM90_TMA_STOREES26_S28_S28_EEEvvEEEEvNT_6ParamsE)
	.align		4
        /*000c*/ 	.word	index@(__assertfail)
	.align		4
        /*0010*/ 	.word	0x00000000
	.align		4
        /*0014*/ 	.word	0xfffffffe
	.align		4
        /*0018*/ 	.word	0x00000000
	.align		4
        /*001c*/ 	.word	0xfffffffd
	.align		4
        /*0020*/ 	.word	0x00000000
	.align		4
        /*0024*/ 	.word	0xfffffffc


//--------------------- .nv.constant4             --------------------------
	.section	.nv.constant4,"a",@progbits
	.align	8
	.align		8
.nv.constant4:
        /*0000*/ 	.dword	__assertfail
	.align		8
        /*0008*/ 	.dword	__unnamed_1
	.align		8
        /*0010*/ 	.dword	__unnamed_2
	.align		8
        /*0018*/ 	.dword	_ZN40_INTERNAL_d275e862_4_k_cu_13b88475_102544cuda3std3__45__cpo5beginE
	.align		8
        /*0020*/ 	.dword	_ZN40_INTERNAL_d275e862_4_k_cu_13b88475_102544cuda3std3__45__cpo3endE
	.align		8
        /*0028*/ 	.dword	_ZN40_INTERNAL_d275e862_4_k_cu_13b88475_102544cuda3std3__45__cpo6cbeginE
	.align		8
        /*0030*/ 	.dword	_ZN40_INTERNAL_d275e862_4_k_cu_13b88475_102544cuda3std3__45__cpo4cendE
	.align		8
        /*0038*/ 	.dword	_ZN40_INTERNAL_d275e862_4_k_cu_13b88475_102544cuda3std3__442_GLOBAL__N__d275e862_4_k_cu_13b88475_102546ignoreE
	.align		8
        /*0040*/ 	.dword	_ZN40_INTERNAL_d275e862_4_k_cu_13b88475_102544cuda3std3__419piecewise_constructE
	.align		8
        /*0048*/ 	.dword	_ZN40_INTERNAL_d275e862_4_k_cu_13b88475_102544cuda3std3__48in_placeE
	.align		8
        /*0050*/ 	.dword	_ZN40_INTERNAL_d275e862_4_k_cu_13b88475_102544cuda3std6ranges3__45__cpo4swapE
	.align		8
        /*0058*/ 	.dword	_ZN40_INTERNAL_d275e862_4_k_cu_13b88475_102544cuda3std6ranges3__45__cpo9iter_moveE
	.align		8
        /*0060*/ 	.dword	_ZN40_INTERNAL_d275e862_4_k_cu_13b88475_102544cute7productE
	.align		8
        /*0068*/ 	.dword	_ZN40_INTERNAL_d275e862_4_k_cu_13b88475_102544cute1_E
	.align		8
        /*0070*/ 	.dword	$str$25
	.align		8
        /*0078*/ 	.dword	$str$26
	.align		8
        /*0080*/ 	.dword	$str$27
	.align		8
        /*0088*/ 	.dword	$str$28


//--------------------- .text._ZN7cutlass13device_kernelINS_4gemm6kernel13GemmUniversalIN4cute5tupleIJiiiiEEENS1_10collective13CollectiveMmaINS1_35MainloopSm100TmaUmmaWarpSpecializedILi3ELi2ELi4ENS5_IJNS4_1CILi2EEESB_NSA_ILi1EEEEEEEENS5_IJNSA_ILi128EEESF_NSA_ILi64EEEEEENS_10tfloat32_tENS5_IJlSC_lEEESI_SJ_NS4_8TiledMMAINS4_8MMA_AtomIJNS4_23SM100_MMA_TF32_2x1SM_SSISI_SI_fLi128ELi128ELNS4_4UMMA5MajorE0ELSO_0ELNSN_7ScaleInE0ELSP_0EEEEEENS4_6LayoutINS5_IJSC_SC_SC_EEENS5_IJNSA_ILi0EEESU_SU_EEEEENS5_IJNS4_10UnderscoreESX_SX_EEEEENS4_28SM100_TMA_2SM_LOAD_MULTICASTENS4_14ComposedLayoutINS4_7SwizzleILi3ELi4ELi3EEENS4_18smem_ptr_flag_bitsILi32EEENSS_INS5_IJNSA_ILi8EEENSA_ILi32EEEEEENS5_IJS17_SC_EEEEEEEvNS4_8identityENS4_18SM100_TMA_2SM_LOADES1B_vS1C_EENS_8epilogue10collective18CollectiveEpilogueINS1F_23Sm100TmaWarpSpecializedILi4ELi2ELi16ELb1ELb0EEEJNS5_IJSG_SF_SG_EEENS5_IJNSS_ISG_SC_EENSS_INS5_IJNSA_ILi16EEESB_EEENS5_IJSC_SG_EEEEEEEESI_SJ_SI_SJ_NS1F_6fusion15FusionCallbacksIS1J_NS1R_17LinearCombinationISI_fSI_fLNS_15FloatRoundStyleE2EEES1K_S1Q_JEEENS4_5SM1004TMEM4LOAD26SM100_TMEM_LOAD_32dp32b16xENS4_13SM90_TMA_LOADENS11_INS12_ILi2ELi4ELi3EEES15_NSS_INS5_IJS16_S1M_EEENS5_IJS1M_SC_EEEEEEENS4_39AutoVectorizingCopyWithAssumedAlignmentILi128EEENS4_14SM90_TMA_STOREES26_S28_S28_EEEvvEEEEvNT_6ParamsE --------------------------
	.section	.text._ZN7cutlass13device_kernelINS_4gemm6kernel13GemmUniversalIN4cute5tupleIJiiiiEEENS1_10collective13CollectiveMmaINS1_35MainloopSm100TmaUmmaWarpSpecializedILi3ELi2ELi4ENS5_IJNS4_1CILi2EEESB_NSA_ILi1EEEEEEEENS5_IJNSA_ILi128EEESF_NSA_ILi64EEEEEENS_10tfloat32_tENS5_IJlSC_lEEESI_SJ_NS4_8TiledMMAINS4_8MMA_AtomIJNS4_23SM100_MMA_TF32_2x1SM_SSISI_SI_fLi128ELi128ELNS4_4UMMA5MajorE0ELSO_0ELNSN_7ScaleInE0ELSP_0EEEEEENS4_6LayoutINS5_IJSC_SC_SC_EEENS5_IJNSA_ILi0EEESU_SU_EEEEENS5_IJNS4_10UnderscoreESX_SX_EEEEENS4_28SM100_TMA_2SM_LOAD_MULTICASTENS4_14ComposedLayoutINS4_7SwizzleILi3ELi4ELi3EEENS4_18smem_ptr_flag_bitsILi32EEENSS_INS5_IJNSA_ILi8EEENSA_ILi32EEEEEENS5_IJS17_SC_EEEEEEEvNS4_8identityENS4_18SM100_TMA_2SM_LOADES1B_vS1C_EENS_8epilogue10collective18CollectiveEpilogueINS1F_23Sm100TmaWarpSpecializedILi4ELi2ELi16ELb1ELb0EEEJNS5_IJSG_SF_SG_EEENS5_IJNSS_ISG_SC_EENSS_INS5_IJNSA_ILi16EEESB_EEENS5_IJSC_SG_EEEEEEEESI_SJ_SI_SJ_NS1F_6fusion15FusionCallbacksIS1J_NS1R_17LinearCombinationISI_fSI_fLNS_15FloatRoundStyleE2EEES1K_S1Q_JEEENS4_5SM1004TMEM4LOAD26SM100_TMEM_LOAD_32dp32b16xENS4_13SM90_TMA_LOADENS11_INS12_ILi2ELi4ELi3EEES15_NSS_INS5_IJS16_S1M_EEENS5_IJS1M_SC_EEEEEEENS4_39AutoVectorizingCopyWithAssumedAlignmentILi128EEENS4_14SM90_TMA_STOREES26_S28_S28_EEEvvEEEEvNT_6ParamsE,"ax",@progbits
	.align	128
.text._ZN7cutlass13device_kernelINS_4gemm6kernel13GemmUniversalIN4cute5tupleIJiiiiEEENS1_10collective13CollectiveMmaINS1_35MainloopSm100TmaUmmaWarpSpecializedILi3ELi2ELi4ENS5_IJNS4_1CILi2EEESB_NSA_ILi1EEEEEEEENS5_IJNSA_ILi128EEESF_NSA_ILi64EEEEEENS_10tfloat32_tENS5_IJlSC_lEEESI_SJ_NS4_8TiledMMAINS4_8MMA_AtomIJNS4_23SM100_MMA_TF32_2x1SM_SSISI_SI_fLi128ELi128ELNS4_4UMMA5MajorE0ELSO_0ELNSN_7ScaleInE0ELSP_0EEEEEENS4_6LayoutINS5_IJSC_SC_SC_EEENS5_IJNSA_ILi0EEESU_SU_EEEEENS5_IJNS4_10UnderscoreESX_SX_EEEEENS4_28SM100_TMA_2SM_LOAD_MULTICASTENS4_14ComposedLayoutINS4_7SwizzleILi3ELi4ELi3EEENS4_18smem_ptr_flag_bitsILi32EEENSS_INS5_IJNSA_ILi8EEENSA_ILi32EEEEEENS5_IJS17_SC_EEEEEEEvNS4_8identityENS4_18SM100_TMA_2SM_LOADES1B_vS1C_EENS_8epilogue10collective18CollectiveEpilogueINS1F_23Sm100TmaWarpSpecializedILi4ELi2ELi16ELb1ELb0EEEJNS5_IJSG_SF_SG_EEENS5_IJNSS_ISG_SC_EENSS_INS5_IJNSA_ILi16EEESB_EEENS5_IJSC_SG_EEEEEEEESI_SJ_SI_SJ_NS1F_6fusion15FusionCallbacksIS1J_NS1R_17LinearCombinationISI_fSI_fLNS_15FloatRoundStyleE2EEES1K_S1Q_JEEENS4_5SM1004TMEM4LOAD26SM100_TMEM_LOAD_32dp32b16xENS4_13SM90_TMA_LOADENS11_INS12_ILi2ELi4ELi3EEES15_NSS_INS5_IJS16_S1M_EEENS5_IJS1M_SC_EEEEEEENS4_39AutoVectorizingCopyWithAssumedAlignmentILi128EEENS4_14SM90_TMA_STOREES26_S28_S28_EEEvvEEEEvNT_6ParamsE:
        .type           _ZN7cutlass13device_kernelINS_4gemm6kernel13GemmUniversalIN4cute5tupleIJiiiiEEENS1_10collective13CollectiveMmaINS1_35MainloopSm100TmaUmmaWarpSpecializedILi3ELi2ELi4ENS5_IJNS4_1CILi2EEESB_NSA_ILi1EEEEEEEENS5_IJNSA_ILi128EEESF_NSA_ILi64EEEEEENS_10tfloat32_tENS5_IJlSC_lEEESI_SJ_NS4_8TiledMMAINS4_8MMA_AtomIJNS4_23SM100_MMA_TF32_2x1SM_SSISI_SI_fLi128ELi128ELNS4_4UMMA5MajorE0ELSO_0ELNSN_7ScaleInE0ELSP_0EEEEEENS4_6LayoutINS5_IJSC_SC_SC_EEENS5_IJNSA_ILi0EEESU_SU_EEEEENS5_IJNS4_10UnderscoreESX_SX_EEEEENS4_28SM100_TMA_2SM_LOAD_MULTICASTENS4_14ComposedLayoutINS4_7SwizzleILi3ELi4ELi3EEENS4_18smem_ptr_flag_bitsILi32EEENSS_INS5_IJNSA_ILi8EEENSA_ILi32EEEEEENS5_IJS17_SC_EEEEEEEvNS4_8identityENS4_18SM100_TMA_2SM_LOADES1B_vS1C_EENS_8epilogue10collective18CollectiveEpilogueINS1F_23Sm100TmaWarpSpecializedILi4ELi2ELi16ELb1ELb0EEEJNS5_IJSG_SF_SG_EEENS5_IJNSS_ISG_SC_EENSS_INS5_IJNSA_ILi16EEESB_EEENS5_IJSC_SG_EEEEEEEESI_SJ_SI_SJ_NS1F_6fusion15FusionCallbacksIS1J_NS1R_17LinearCombinationISI_fSI_fLNS_15FloatRoundStyleE2EEES1K_S1Q_JEEENS4_5SM1004TMEM4LOAD26SM100_TMEM_LOAD_32dp32b16xENS4_13SM90_TMA_LOADENS11_INS12_ILi2ELi4ELi3EEES15_NSS_INS5_IJS16_S1M_EEENS5_IJS1M_SC_EEEEEEENS4_39AutoVectorizingCopyWithAssumedAlignmentILi128EEENS4_14SM90_TMA_STOREES26_S28_S28_EEEvvEEEEvNT_6ParamsE,@function
        .size           _ZN7cutlass13device_kernelINS_4gemm6kernel13GemmUniversalIN4cute5tupleIJiiiiEEENS1_10collective13CollectiveMmaINS1_35MainloopSm100TmaUmmaWarpSpecializedILi3ELi2ELi4ENS5_IJNS4_1CILi2EEESB_NSA_ILi1EEEEEEEENS5_IJNSA_ILi128EEESF_NSA_ILi64EEEEEENS_10tfloat32_tENS5_IJlSC_lEEESI_SJ_NS4_8TiledMMAINS4_8MMA_AtomIJNS4_23SM100_MMA_TF32_2x1SM_SSISI_SI_fLi128ELi128ELNS4_4UMMA5MajorE0ELSO_0ELNSN_7ScaleInE0ELSP_0EEEEEENS4_6LayoutINS5_IJSC_SC_SC_EEENS5_IJNSA_ILi0EEESU_SU_EEEEENS5_IJNS4_10UnderscoreESX_SX_EEEEENS4_28SM100_TMA_2SM_LOAD_MULTICASTENS4_14ComposedLayoutINS4_7SwizzleILi3ELi4ELi3EEENS4_18smem_ptr_flag_bitsILi32EEENSS_INS5_IJNSA_ILi8EEENSA_ILi32EEEEEENS5_IJS17_SC_EEEEEEEvNS4_8identityENS4_18SM100_TMA_2SM_LOADES1B_vS1C_EENS_8epilogue10collective18CollectiveEpilogueINS1F_23Sm100TmaWarpSpecializedILi4ELi2ELi16ELb1ELb0EEEJNS5_IJSG_SF_SG_EEENS5_IJNSS_ISG_SC_EENSS_INS5_IJNSA_ILi16EEESB_EEENS5_IJSC_SG_EEEEEEEESI_SJ_SI_SJ_NS1F_6fusion15FusionCallbacksIS1J_NS1R_17LinearCombinationISI_fSI_fLNS_15FloatRoundStyleE2EEES1K_S1Q_JEEENS4_5SM1004TMEM4LOAD26SM100_TMEM_LOAD_32dp32b16xENS4_13SM90_TMA_LOADENS11_INS12_ILi2ELi4ELi3EEES15_NSS_INS5_IJS16_S1M_EEENS5_IJS1M_SC_EEEEEEENS4_39AutoVectorizingCopyWithAssumedAlignmentILi128EEENS4_14SM90_TMA_STOREES26_S28_S28_EEEvvEEEEvNT_6ParamsE,(.L_x_198 - _ZN7cutlass13device_kernelINS_4gemm6kernel13GemmUniversalIN4cute5tupleIJiiiiEEENS1_10collective13CollectiveMmaINS1_35MainloopSm100TmaUmmaWarpSpecializedILi3ELi2ELi4ENS5_IJNS4_1CILi2EEESB_NSA_ILi1EEEEEEEENS5_IJNSA_ILi128EEESF_NSA_ILi64EEEEEENS_10tfloat32_tENS5_IJlSC_lEEESI_SJ_NS4_8TiledMMAINS4_8MMA_AtomIJNS4_23SM100_MMA_TF32_2x1SM_SSISI_SI_fLi128ELi128ELNS4_4UMMA5MajorE0ELSO_0ELNSN_7ScaleInE0ELSP_0EEEEEENS4_6LayoutINS5_IJSC_SC_SC_EEENS5_IJNSA_ILi0EEESU_SU_EEEEENS5_IJNS4_10UnderscoreESX_SX_EEEEENS4_28SM100_TMA_2SM_LOAD_MULTICASTENS4_14ComposedLayoutINS4_7SwizzleILi3ELi4ELi3EEENS4_18smem_ptr_flag_bitsILi32EEENSS_INS5_IJNSA_ILi8EEENSA_ILi32EEEEEENS5_IJS17_SC_EEEEEEEvNS4_8identityENS4_18SM100_TMA_2SM_LOADES1B_vS1C_EENS_8epilogue10collective18CollectiveEpilogueINS1F_23Sm100TmaWarpSpecializedILi4ELi2ELi16ELb1ELb0EEEJNS5_IJSG_SF_SG_EEENS5_IJNSS_ISG_SC_EENSS_INS5_IJNSA_ILi16EEESB_EEENS5_IJSC_SG_EEEEEEEESI_SJ_SI_SJ_NS1F_6fusion15FusionCallbacksIS1J_NS1R_17LinearCombinationISI_fSI_fLNS_15FloatRoundStyleE2EEES1K_S1Q_JEEENS4_5SM1004TMEM4LOAD26SM100_TMEM_LOAD_32dp32b16xENS4_13SM90_TMA_LOADENS11_INS12_ILi2ELi4ELi3EEES15_NSS_INS5_IJS16_S1M_EEENS5_IJS1M_SC_EEEEEEENS4_39AutoVectorizingCopyWithAssumedAlignmentILi128EEENS4_14SM90_TMA_STOREES26_S28_S28_EEEvvEEEEvNT_6ParamsE)
        .other          _ZN7cutlass13device_kernelINS_4gemm6kernel13GemmUniversalIN4cute5tupleIJiiiiEEENS1_10collective13CollectiveMmaINS1_35MainloopSm100TmaUmmaWarpSpecializedILi3ELi2ELi4ENS5_IJNS4_1CILi2EEESB_NSA_ILi1EEEEEEEENS5_IJNSA_ILi128EEESF_NSA_ILi64EEEEEENS_10tfloat32_tENS5_IJlSC_lEEESI_SJ_NS4_8TiledMMAINS4_8MMA_AtomIJNS4_23SM100_MMA_TF32_2x1SM_SSISI_SI_fLi128ELi128ELNS4_4UMMA5MajorE0ELSO_0ELNSN_7ScaleInE0ELSP_0EEEEEENS4_6LayoutINS5_IJSC_SC_SC_EEENS5_IJNSA_ILi0EEESU_SU_EEEEENS5_IJNS4_10UnderscoreESX_SX_EEEEENS4_28SM100_TMA_2SM_LOAD_MULTICASTENS4_14ComposedLayoutINS4_7SwizzleILi3ELi4ELi3EEENS4_18smem_ptr_flag_bitsILi32EEENSS_INS5_IJNSA_ILi8EEENSA_ILi32EEEEEENS5_IJS17_SC_EEEEEEEvNS4_8identityENS4_18SM100_TMA_2SM_LOADES1B_vS1C_EENS_8epilogue10collective18CollectiveEpilogueINS1F_23Sm100TmaWarpSpecializedILi4ELi2ELi16ELb1ELb0EEEJNS5_IJSG_SF_SG_EEENS5_IJNSS_ISG_SC_EENSS_INS5_IJNSA_ILi16EEESB_EEENS5_IJSC_SG_EEEEEEEESI_SJ_SI_SJ_NS1F_6fusion15FusionCallbacksIS1J_NS1R_17LinearCombinationISI_fSI_fLNS_15FloatRoundStyleE2EEES1K_S1Q_JEEENS4_5SM1004TMEM4LOAD26SM100_TMEM_LOAD_32dp32b16xENS4_13SM90_TMA_LOADENS11_INS12_ILi2ELi4ELi3EEES15_NSS_INS5_IJS16_S1M_EEENS5_IJS1M_SC_EEEEEEENS4_39AutoVectorizingCopyWithAssumedAlignmentILi128EEENS4_14SM90_TMA_STOREES26_S28_S28_EEEvvEEEEvNT_6ParamsE,@"STO_CUDA_ENTRY STV_DEFAULT"
_ZN7cutlass13device_kernelINS_4gemm6kernel13GemmUniversalIN4cute5tupleIJiiiiEEENS1_10collective13CollectiveMmaINS1_35MainloopSm100TmaUmmaWarpSpecializedILi3ELi2ELi4ENS5_IJNS4_1CILi2EEESB_NSA_ILi1EEEEEEEENS5_IJNSA_ILi128EEESF_NSA_ILi64EEEEEENS_10tfloat32_tENS5_IJlSC_lEEESI_SJ_NS4_8TiledMMAINS4_8MMA_AtomIJNS4_23SM100_MMA_TF32_2x1SM_SSISI_SI_fLi128ELi128ELNS4_4UMMA5MajorE0ELSO_0ELNSN_7ScaleInE0ELSP_0EEEEEENS4_6LayoutINS5_IJSC_SC_SC_EEENS5_IJNSA_ILi0EEESU_SU_EEEEENS5_IJNS4_10UnderscoreESX_SX_EEEEENS4_28SM100_TMA_2SM_LOAD_MULTICASTENS4_14ComposedLayoutINS4_7SwizzleILi3ELi4ELi3EEENS4_18smem_ptr_flag_bitsILi32EEENSS_INS5_IJNSA_ILi8EEENSA_ILi32EEEEEENS5_IJS17_SC_EEEEEEEvNS4_8identityENS4_18SM100_TMA_2SM_LOADES1B_vS1C_EENS_8epilogue10collective18CollectiveEpilogueINS1F_23Sm100TmaWarpSpecializedILi4ELi2ELi16ELb1ELb0EEEJNS5_IJSG_SF_SG_EEENS5_IJNSS_ISG_SC_EENSS_INS5_IJNSA_ILi16EEESB_EEENS5_IJSC_SG_EEEEEEEESI_SJ_SI_SJ_NS1F_6fusion15FusionCallbacksIS1J_NS1R_17LinearCombinationISI_fSI_fLNS_15FloatRoundStyleE2EEES1K_S1Q_JEEENS4_5SM1004TMEM4LOAD26SM100_TMEM_LOAD_32dp32b16xENS4_13SM90_TMA_LOADENS11_INS12_ILi2ELi4ELi3EEES15_NSS_INS5_IJS16_S1M_EEENS5_IJS1M_SC_EEEEEEENS4_39AutoVectorizingCopyWithAssumedAlignmentILi128EEENS4_14SM90_TMA_STOREES26_S28_S28_EEEvvEEEEvNT_6ParamsE:
[----:B------:R-:W1:Y:S01]  /*0000*/  LDC R1, c[0x0][0x37c] ;  /* 0x0000df00ff017b82 */ /* 0x000e620000000800 */
[----:B------:R-:W2:Y:S01]  /*0010*/  S2R R70, SR_TID.X ;  /* 0x0000000000467919 */ /* 0x000ea20000002100 */
[----:B------:R-:W3:Y:S06]  /*0020*/  LDCU.64 UR8, c[0x0][0x890] ;  /* 0x00011200ff0877ac */ /* 0x000eec0008000a00 */
[----:B------:R-:W4:Y:S01]  /*0030*/  S2UR UR47, SR_CgaCtaId ;  /* 0x00000000002f79c3 */ /* 0x000f220000008800 */
[----:B------:R-:W-:Y:S02]  /*0040*/  PRMT R56, RZ, 0x7610, R56 ;  /* 0x00007610ff387816 */ /* 0x000fe40000000038 */
[----:B------:R-:W-:Y:S01]  /*0050*/  ELECT P1, URZ, PT ;  /* 0x0000000000ff782f */ /* 0x000fe20003820000 */
[----:B---3--:R-:W-:-:S04]  /*0060*/  UISETP.NE.U32.AND UP0, UPT, UR8, URZ, UPT ;  /* 0x000000ff0800728c */ /* 0x008fc8000bf05070 */
[----:B------:R-:W-:Y:S02]  /*0070*/  UISETP.NE.AND.EX UP0, UPT, UR9, URZ, UPT, UP0 ;  /* 0x000000ff0900728c */ /* 0x000fe4000bf05300 */
[----:B----4-:R-:W-:Y:S02]  /*0080*/  ULOP3.LUT UR68, UR47, 0x1, URZ, 0xc0, !UPT ;  /* 0x000000012f447892 */ /* 0x010fe4000f8ec0ff */
[----:B------:R-:W-:Y:S01]  /*0090*/  ULOP3.LUT UR69, UR47, 0x1, URZ, 0x3c, !UPT ;  /* 0x000000012f457892 */ /* 0x000fe2000f8e3cff */
[----:B--2---:R-:W-:-:S05]  /*00a0*/  SHF.R.U32.HI R57, RZ, 0x5, R70 ;  /* 0x00000005ff397819 */ /* 0x004fca0000011646 */
[----:B------:R-:W2:Y:S02]  /*00b0*/  SHFL.IDX PT, R0, R57, RZ, 0x1f ;  /* 0x00001fff39007589 */ /* 0x000ea400000e0000 */
[----:B--2---:R-:W-:Y:S01]  /*00c0*/  R2UR UR21, R0 ;  /* 0x00000000001572ca */ /* 0x004fe200000e0000 */
[----:B-1----:R-:W-:-:S14]  /*00d0*/  BRA.U UP0, `(.L_x_0) ;  /* 0x0000000100307547 */ /* 0x002fdc000b800000 */
[----:B------:R-:W1:Y:S02]  /*00e0*/  LDCU.64 UR4, c[0x0][0x888] ;  /* 0x00011100ff0477ac */ /* 0x000e640008000a00 */
[----:B-1----:R-:W-:-:S04]  /*00f0*/  UISETP.NE.U32.AND UP0, UPT, UR4, URZ, UPT ;  /* 0x000000ff0400728c */ /* 0x002fc8000bf05070 */
[----:B------:R-:W-:-:S09]  /*0100*/  UISETP.NE.AND.EX UP0, UPT, UR5, URZ, UPT, UP0 ;  /* 0x000000ff0500728c */ /* 0x000fd2000bf05300 */
[----:B------:R-:W-:Y:S05]  /*0110*/  BRA.U !UP0, `(.L_x_1) ;  /* 0x0000000108147547 */ /* 0x000fea000b800000 */
[----:B------:R-:W1:Y:S01]  /*0120*/  LDC.64 R2, c[0x0][0x888] ;  /* 0x00022200ff027b82 */ /* 0x000e620000000a00 */
[----:B------:R-:W1:Y:S02]  /*0130*/  LDCU.64 UR4, c[0x0][0x358] ;  /* 0x00006b00ff0477ac */ /* 0x000e640008000a00 */
[----:B-1----:R1:W5:Y:S01]  /*0140*/  LDG.E R27, desc[UR4][R2.64] ;  /* 0x00000004021b7981 */ /* 0x002362000c1e1900 */
[----:B------:R-:W-:Y:S01]  /*0150*/  HFMA2 R56, -RZ, RZ, 0, 5.9604644775390625e-08 ;  /* 0x00000001ff387431 */ /* 0x000fe200000001ff */
[----:B------:R-:W-:Y:S05]  /*0160*/  BRA `(.L_x_0) ;  /* 0x00000000000c7947 */ /* 0x000fea0003800000 */
.L_x_1:
[----:B------:R-:W1:Y:S01]  /*0170*/  LDCU UR4, c[0x0][0x880] ;  /* 0x00011000ff0477ac */ /* 0x000e620008000800 */
[----:B------:R-:W-:Y:S01]  /*0180*/  HFMA2 R56, -RZ, RZ, 0, 5.9604644775390625e-08 ;  /* 0x00000001ff387431 */ /* 0x000fe200000001ff */
[----:B-1----:R-:W-:-:S07]  /*0190*/  MOV R27, UR4 ;  /* 0x00000004001b7c02 */ /* 0x002fce0008000f00 */
.L_x_0:
[----:B------:R-:W2:Y:S02]  /*01a0*/  LDCU.64 UR4, c[0x0][0x8b0] ;  /* 0x00011600ff0477ac */ /* 0x000ea40008000a00 */
[----:B--2---:R-:W-:-:S04]  /*01b0*/  UISETP.NE.U32.AND UP0, UPT, UR4, URZ, UPT ;  /* 0x000000ff0400728c */ /* 0x004fc8000bf05070 */
[----:B------:R-:W-:-:S09]  /*01c0*/  UISETP.NE.AND.EX UP0, UPT, UR5, URZ, UPT, UP0 ;  /* 0x000000ff0500728c */ /* 0x000fd2000bf05300 */
[----:B------:R-:W-:Y:S05]  /*01d0*/  BRA.U UP0, `(.L_x_2) ;  /* 0x0000000100287547 */ /* 0x000fea000b800000 */
[----:B------:R-:W2:Y:S02]  /*01e0*/  LDCU.64 UR4, c[0x0][0x8a8] ;  /* 0x00011500ff0477ac */ /* 0x000ea40008000a00 */
[----:B--2---:R-:W-:-:S04]  /*01f0*/  UISETP.NE.U32.AND UP0, UPT, UR4, URZ, UPT ;  /* 0x000000ff0400728c */ /* 0x004fc8000bf05070 */
[----:B------:R-:W-:-:S09]  /*0200*/  UISETP.NE.AND.EX UP0, UPT, UR5, URZ, UPT, UP0 ;  /* 0x000000ff0500728c */ /* 0x000fd2000bf05300 */
[----:B------:R-:W-:Y:S05]  /*0210*/  BRA.U !UP0, `(.L_x_3) ;  /* 0x0000000108107547 */ /* 0x000fea000b800000 */
[----:B------:R-:W2:Y:S01]  /*0220*/  LDC.64 R24, c[0x0][0x8a8] ;  /* 0x00022a00ff187b82 */ /* 0x000ea20000000a00 */
[----:B------:R-:W2:Y:S02]  /*0230*/  LDCU.64 UR4, c[0x0][0x358] ;  /* 0x00006b00ff0477ac */ /* 0x000ea40008000a00 */
[----:B--2---:R2:W5:Y:S01]  /*0240*/  LDG.E R24, desc[UR4][R24.64] ;  /* 0x0000000418187981 */ /* 0x004562000c1e1900 */
[----:B------:R-:W-:Y:S05]  /*0250*/  BRA `(.L_x_2) ;  /* 0x0000000000087947 */ /* 0x000fea0003800000 */
.L_x_3:
[----:B------:R-:W2:Y:S02]  /*0260*/  LDCU UR4, c[0x0][0x8a0] ;  /* 0x00011400ff0477ac */ /* 0x000ea40008000800 */
[----:B--2---:R-:W-:Y:S02]  /*0270*/  MOV R24, UR4 ;  /* 0x0000000400187c02 */ /* 0x004fe40008000f00 */
.L_x_2:
[----:B------:R-:W-:Y:S01]  /*0280*/  IMAD.U32 R0, RZ, RZ, UR21 ;  /* 0x00000015ff007e24 */ /* 0x000fe2000f8e00ff */
[----:B------:R-:W-:Y:S04]  /*0290*/  BSSY.RECONVERGENT B0, `(.L_x_4) ;  /* 0x000000c000007945 */ /* 0x000fe80003800200 */
[C---:B------:R-:W-:Y:S02]  /*02a0*/  ISETP.NE.OR P2, PT, R0.reuse, 0x1, !P1 ;  /* 0x000000010000780c */ /* 0x040fe40004f45670 */
[----:B------:R-:W-:-:S11]  /*02b0*/  ISETP.NE.OR P0, PT, R0, 0x3, !P1 ;  /* 0x000000030000780c */ /* 0x000fd60004f05670 */
[----:B------:R-:W-:Y:S05]  /*02c0*/  @P2 BRA `(.L_x_5) ;  /* 0x0000000000202947 */ /* 0x000fea0003800000 */
[----:B------:R-:W3:Y:S02]  /*02d0*/  LDCU.64 UR4, c[0x0][0x348] ;  /* 0x00006900ff0477ac */ /* 0x000ee40008000a00 */
[----:B---3--:R-:W-:Y:S02]  /*02e0*/  UIADD3 UR6, UP1, UPT, UR4, 0x80, URZ ;  /* 0x0000008004067890 */ /* 0x008fe4000ff3e0ff */
[----:B------:R-:W-:Y:S02]  /*02f0*/  UIADD3 UR4, UP0, UPT, UR4, 0x180, URZ ;  /* 0x0000018004047890 */ /* 0x000fe4000ff1e0ff */
[----:B------:R-:W-:Y:S02]  /*0300*/  UIADD3.X UR7, UPT, UPT, URZ, UR5, URZ, UP1, !UPT ;  /* 0x00000005ff077290 */ /* 0x000fe40008ffe4ff */
[----:B------:R-:W-:-:S07]  /*0310*/  UIADD3.X UR5, UPT, UPT, URZ, UR5, URZ, UP0, !UPT ;  /* 0x00000005ff057290 */ /* 0x000fce00087fe4ff */
[----:B------:R3:W-:Y:S02]  /*0320*/  UTMACCTL.PF [UR6] ;  /* 0x00000000060079b9 */ /* 0x0007e40008040000 */
[----:B------:R3:W-:Y:S02]  /*0330*/  UTMACCTL.PF [UR4] ;  /* 0x00000000040079b9 */ /* 0x0007e40008040000 */
[----:B---3--:R-:W-:Y:S01]  /*0340*/  NOP ;  /* 0x0000000000007918 */ /* 0x008fe20000000000 */
.L_x_5:
[----:B------:R-:W-:Y:S05]  /*0350*/  BSYNC.RECONVERGENT B0 ;  /* 0x0000000000007941 */ /* 0x000fea0003800200 */
.L_x_4:
[----:B------:R-:W-:Y:S04]  /*0360*/  BSSY.RECONVERGENT B0, `(.L_x_6) ;  /* 0x000000a000007945 */ /* 0x000fe80003800200 */
        /* <DEDUP_REMOVED lines=9> */
.L_x_7:
[----:B------:R-:W-:Y:S05]  /*0400*/  BSYNC.RECONVERGENT B0 ;  /* 0x0000000000007941 */ /* 0x000fea0003800200 */
.L_x_6:
[----:B------:R-:W3:Y:S01]  /*0410*/  LDCU.64 UR4, c[0x0][0x888] ;  /* 0x00011100ff0477ac */ /* 0x000ee20008000a00 */
[----:B------:R-:W-:Y:S02]  /*0420*/  UISETP.EQ.U32.AND UP1, UPT, UR8, URZ, UPT ;  /* 0x000000ff0800728c */ /* 0x000fe4000bf22070 */
[----:B------:R-:W-:Y:S02]  /*0430*/  UPLOP3.LUT UP3, UPT, UPT, UPT, UPT, 0x80, 0x8 ;  /* 0x000000000008789c */ /* 0x000fe40003f6f070 */
[----:B---3--:R-:W-:-:S04]  /*0440*/  UISETP.NE.U32.AND UP0, UPT, UR4, URZ, UPT ;  /* 0x000000ff0400728c */ /* 0x008fc8000bf05070 */
[----:B------:R-:W-:-:S04]  /*0450*/  UISETP.NE.AND.EX UP0, UPT, UR5, URZ, UPT, UP0 ;  /* 0x000000ff0500728c */ /* 0x000fc8000bf05300 */
[----:B------:R-:W-:-:S04]  /*0460*/  UISETP.EQ.OR.EX UP2, UPT, UR9, URZ, !UP0, UP1 ;  /* 0x000000ff0900728c */ /* 0x000fc8000c742710 */
[----:B------:R-:W-:-:S06]  /*0470*/  UP2UR UR4, UPR, URZ, 0x4 ;  /* 0x00000004ff047883 */ /* 0x000fcc0008000000 */
[----:B------:R-:W-:Y:S01]  /*0480*/  MOV R59, UR4 ;  /* 0x00000004003b7c02 */ /* 0x000fe20008000f00 */
[----:B------:R-:W-:Y:S06]  /*0490*/  BRA.U !UP2, `(.L_x_8) ;  /* 0x000000010a207547 */ /* 0x000fec000b800000 */
[----:B------:R-:W-:Y:S01]  /*04a0*/  UISETP.NE.U32.AND UP1, UPT, UR8, URZ, UPT ;  /* 0x000000ff0800728c */ /* 0x000fe2000bf25070 */
[----:B-----5:R-:W-:Y:S01]  /*04b0*/  FSETP.NEU.AND P0, PT, R27, RZ, PT ;  /* 0x000000ff1b00720b */ /* 0x020fe20003f0d000 */
[----:B------:R-:W-:Y:S02]  /*04c0*/  USEL UR4, URZ, 0xffffffff, UP0 ;  /* 0xffffffffff047887 */ /* 0x000fe40008000000 */
[----:B------:R-:W-:-:S10]  /*04d0*/  UISETP.NE.AND.EX UP1, UPT, UR9, URZ, UPT, UP1 ;  /* 0x000000ff0900728c */ /* 0x000fd4000bf25310 */
[----:B------:R-:W-:Y:S01]  /*04e0*/  VOTEU.ANY UP0, P0 ;  /* 0x0000000000ff7886 */ /* 0x000fe20000000100 */
[----:B------:R-:W-:-:S04]  /*04f0*/  @!UP1 USEL UR4, URZ, 0xffffffff, UP0 ;  /* 0xffffffffff049887 */ /* 0x000fc80008000000 */
[----:B------:R-:W-:-:S04]  /*0500*/  ULOP3.LUT UR4, UR4, 0x1, URZ, 0xc0, !UPT ;  /* 0x0000000104047892 */ /* 0x000fc8000f8ec0ff */
[----:B------:R-:W-:-:S11]  /*0510*/  UISETP.NE.U32.AND UP3, UPT, UR4, 0x1, UPT ;  /* 0x000000010400788c */ /* 0x000fd6000bf65070 */
.L_x_8:
[----:B------:R-:W3:Y:S01]  /*0520*/  SHFL.IDX PT, R0, R57, RZ, 0x1f ;  /* 0x00001fff39007589 */ /* 0x000ee200000e0000 */
[----:B------:R-:W-:-:S04]  /*0530*/  UISETP.NE.AND UP0, UPT, UR21, 0x2, UPT ;  /* 0x000000021500788c */ /* 0x000fc8000bf05270 */
[----:B------:R-:W-:Y:S02]  /*0540*/  UISETP.EQ.AND UP1, UPT, UR68, URZ, !UP0 ;  /* 0x000000ff4400728c */ /* 0x000fe4000c722270 */
[----:B------:R-:W-:-:S04]  /*0550*/  USEL UR46, URZ, 0x1, UP0 ;  /* 0x00000001ff2e7887 */ /* 0x000fc80008000000 */
[----:B------:R-:W-:Y:S02]  /*0560*/  PLOP3.LUT P4, PT, P1, PT, UP1, 0x80, 0x8 ;  /* 0x000000000008781c */ /* 0x000fe40000f8f018 */
[----:B---3--:R-:W-:-:S13]  /*0570*/  ISETP.NE.AND P0, PT, R0, RZ, PT ;  /* 0x000000ff0000720c */ /* 0x008fda0003f05270 */
[----:B------:R-:W-:Y:S05]  /*0580*/  @P0 BRA `(.L_x_9) ;  /* 0x00000000004c0947 */ /* 0x000fea0003800000 */
[----:B------:R-:W-:Y:S01]  /*0590*/  UMOV UR4, 0x400 ;  /* 0x0000040000047882 */ /* 0x000fe20000000000 */
[----:B------:R-:W-:Y:S01]  /*05a0*/  UMOV UR8, 0x1 ;  /* 0x0000000100087882 */ /* 0x000fe20000000000 */
[----:B------:R-:W-:Y:S01]  /*05b0*/  UMOV UR6, 0x2 ;  /* 0x0000000200067882 */ /* 0x000fe20000000000 */
[----:B------:R-:W-:Y:S02]  /*05c0*/  ULEA UR4, UR47, UR4, 0x18 ;  /* 0x000000042f047291 */ /* 0x000fe4000f8ec0ff */
[----:B------:R-:W-:-:S04]  /*05d0*/  UIADD3 UR8, UPT, UPT, -UR8, 0x100000, URZ ;  /* 0x0010000008087890 */ /* 0x000fc8000fffe1ff */
[----:B------:R-:W-:Y:S02]  /*05e0*/  USHF.L.U32 UR9, UR8, 0xb, URZ ;  /* 0x0000000b08097899 */ /* 0x000fe400080006ff */
[----:B------:R-:W-:Y:S02]  /*05f0*/  USHF.L.U32 UR8, UR8, 0x1, URZ ;  /* 0x0000000108087899 */ /* 0x000fe400080006ff */
[----:B------:R-:W-:-:S04]  /*0600*/  UIADD3 UR6, UPT, UPT, -UR6, 0x100000, URZ ;  /* 0x0010000006067890 */ /* 0x000fc8000fffe1ff */
[----:B------:R-:W-:Y:S02]  /*0610*/  USHF.L.U32 UR7, UR6, 0xb, URZ ;  /* 0x0000000b06077899 */ /* 0x000fe400080006ff */
[----:B------:R-:W-:Y:S01]  /*0620*/  USHF.L.U32 UR6, UR6, 0x1, URZ ;  /* 0x0000000106067899 */ /* 0x000fe200080006ff */
[----:B------:R-:W-:Y:S01]  /*0630*/  ELECT P0, URZ, PT ;  /* 0x0000000000ff782f */ /* 0x000fe20003800000 */
[----:B------:R-:W3:Y:S02]  /*0640*/  FENCE.VIEW.ASYNC.S ;  /* 0x00000000000073c6 */ /* 0x000ee40000000000 */
[----:B---3--:R3:W4:Y:S08]  /*0650*/  SYNCS.EXCH.64 URZ, [UR4], UR8 ;  /* 0x0000000804ff75b2 */ /* 0x0087300008000100 */
[----:B------:R3:W1:Y:S01]  /*0660*/  SYNCS.EXCH.64 URZ, [UR4+0x18], UR6 ;  /* 0x0000180604ff75b2 */ /* 0x0006620008000100 */
[----:B------:R3:W1:Y:S01]  /*0670*/  SYNCS.EXCH.64 URZ, [UR4+0x8], UR8 ;  /* 0x0000080804ff75b2 */ /* 0x0006620008000100 */
[----:B------:R3:W1:Y:S01]  /*0680*/  SYNCS.EXCH.64 URZ, [UR4+0x20], UR6 ;  /* 0x0000200604ff75b2 */ /* 0x0006620008000100 */
[----:B------:R3:W1:Y:S01]  /*0690*/  SYNCS.EXCH.64 URZ, [UR4+0x10], UR8 ;  /* 0x0000100804ff75b2 */ /* 0x0006620008000100 */
[----:B------:R3:W1:Y:S01]  /*06a0*/  SYNCS.EXCH.64 URZ, [UR4+0x28], UR6 ;  /* 0x0000280604ff75b2 */ /* 0x0006620008000100 */
[----:B------:R-:W-:Y:S01]  /*06b0*/  NOP ;  /* 0x0000000000007918 */ /* 0x000fe20000000000 */
.L_x_9:
[----:B------:R-:W2:Y:S01]  /*06c0*/  SHFL.IDX PT, R0, R57, RZ, 0x1f ;  /* 0x00001fff39007589 */ /* 0x000ea200000e0000 */
[----:B------:R-:W-:Y:S01]  /*06d0*/  NOP ;  /* 0x0000000000007918 */ /* 0x000fe20000000000 */
[----:B--2---:R-:W-:-:S13]  /*06e0*/  ISETP.NE.AND P0, PT, R0, 0x1, PT ;  /* 0x000000010000780c */ /* 0x004fda0003f05270 */
[----:B------:R-:W-:Y:S05]  /*06f0*/  @P0 BRA `(.L_x_10) ;  /* 0x0000000000540947 */ /* 0x000fea0003800000 */
[----:B---3--:R-:W-:Y:S01]  /*0700*/  UMOV UR4, 0x400 ;  /* 0x0000040000047882 */ /* 0x008fe20000000000 */
        /* <DEDUP_REMOVED lines=10> */
[----:B------:R-:W2:Y:S02]  /*07b0*/  FENCE.VIEW.ASYNC.S ;  /* 0x00000000000073c6 */ /* 0x000ea40000000000 */
[----:B--2---:R2:W3:Y:S08]  /*07c0*/  SYNCS.EXCH.64 URZ, [UR4+0x30], UR8 ;  /* 0x0000300804ff75b2 */ /* 0x0044f00008000100 */
[----:B------:R2:W1:Y:S01]  /*07d0*/  SYNCS.EXCH.64 URZ, [UR4+0x50], UR6 ;  /* 0x0000500604ff75b2 */ /* 0x0004620008000100 */
[----:B------:R2:W1:Y:S01]  /*07e0*/  SYNCS.EXCH.64 URZ, [UR4+0x38], UR8 ;  /* 0x0000380804ff75b2 */ /* 0x0004620008000100 */
[----:B------:R2:W1:Y:S01]  /*07f0*/  SYNCS.EXCH.64 URZ, [UR4+0x58], UR6 ;  /* 0x0000580604ff75b2 */ /* 0x0004620008000100 */
[----:B------:R2:W1:Y:S01]  /*0800*/  SYNCS.EXCH.64 URZ, [UR4+0x40], UR8 ;  /* 0x0000400804ff75b2 */ /* 0x0004620008000100 */
[----:B------:R2:W1:Y:S01]  /*0810*/  SYNCS.EXCH.64 URZ, [UR4+0x60], UR6 ;  /* 0x0000600604ff75b2 */ /* 0x0004620008000100 */
[----:B------:R2:W1:Y:S01]  /*0820*/  SYNCS.EXCH.64 URZ, [UR4+0x48], UR8 ;  /* 0x0000480804ff75b2 */ /* 0x0004620008000100 */
[----:B------:R2:W1:Y:S01]  /*0830*/  SYNCS.EXCH.64 URZ, [UR4+0x68], UR6 ;  /* 0x0000680604ff75b2 */ /* 0x0004620008000100 */
[----:B------:R-:W-:Y:S01]  /*0840*/  NOP ;  /* 0x0000000000007918 */ /* 0x000fe20000000000 */
.L_x_10:
[----:B------:R-:W4:Y:S01]  /*0850*/  SHFL.IDX PT, R0, R57, RZ, 0x1f ;  /* 0x00001fff39007589 */ /* 0x000f2200000e0000 */
[----:B------:R-:W-:Y:S01]  /*0860*/  NOP ;  /* 0x0000000000007918 */ /* 0x000fe20000000000 */
[----:B----4-:R-:W-:-:S13]  /*0870*/  ISETP.NE.AND P0, PT, R0, 0x3, PT ;  /* 0x000000030000780c */ /* 0x010fda0003f05270 */
[----:B------:R-:W-:Y:S05]  /*0880*/  @P0 BRA `(.L_x_11) ;  /* 0x00000000002c0947 */ /* 0x000fea0003800000 */
[----:B--23--:R-:W-:Y:S01]  /*0890*/  UMOV UR6, 0x400 ;  /* 0x0000040000067882 */ /* 0x00cfe20000000000 */
[----:B------:R-:W-:Y:S01]  /*08a0*/  UMOV UR4, 0x20 ;  /* 0x0000002000047882 */ /* 0x000fe20000000000 */
[----:B------:R-:W-:Y:S02]  /*08b0*/  ULEA UR6, UR47, UR6, 0x18 ;  /* 0x000000062f067291 */ /* 0x000fe4000f8ec0ff */
[----:B------:R-:W-:-:S04]  /*08c0*/  UIADD3 UR4, UPT, UPT, -UR4, 0x100000, URZ ;  /* 0x0010000004047890 */ /* 0x000fc8000fffe1ff */
[----:B------:R-:W-:Y:S02]  /*08d0*/  USHF.L.U32 UR5, UR4, 0xb, URZ ;  /* 0x0000000b04057899 */ /* 0x000fe400080006ff */
[----:B------:R-:W-:Y:S01]  /*08e0*/  USHF.L.U32 UR4, UR4, 0x1, URZ ;  /* 0x0000000104047899 */ /* 0x000fe200080006ff */
[----:B------:R-:W-:Y:S01]  /*08f0*/  ELECT P0, URZ, PT ;  /* 0x0000000000ff782f */ /* 0x000fe20003800000 */
[----:B------:R-:W2:Y:S10]  /*0900*/  FENCE.VIEW.ASYNC.S ;  /* 0x00000000000073c6 */ /* 0x000eb40000000000 */
[----:B--2---:R4:W2:Y:S01]  /*0910*/  SYNCS.EXCH.64 URZ, [UR6+0x70], UR4 ;  /* 0x0000700406ff75b2 */ /* 0x0048a20008000100 */
[----:B------:R4:W3:Y:S02]  /*0920*/  SYNCS.EXCH.64 URZ, [UR6+0x78], UR4 ;  /* 0x0000780406ff75b2 */ /* 0x0008e40008000100 */
[----:B----4-:R-:W-:Y:S01]  /*0930*/  NOP ;  /* 0x0000000000007918 */ /* 0x010fe20000000000 */
.L_x_11:
[----:B------:R-:W4:Y:S01]  /*0940*/  SHFL.IDX PT, R0, R57, RZ, 0x1f ;  /* 0x00001fff39007589 */ /* 0x000f2200000e0000 */
[----:B------:R-:W-:Y:S01]  /*0950*/  NOP ;  /* 0x0000000000007918 */ /* 0x000fe20000000000 */
[----:B----4-:R-:W-:-:S13]  /*0960*/  ISETP.NE.AND P0, PT, R0, 0x4, PT ;  /* 0x000000040000780c */ /* 0x010fda0003f05270 */
[----:B------:R-:W-:Y:S05]  /*0970*/  @P0 BRA `(.L_x_12) ;  /* 0x0000000000480947 */ /* 0x000fea0003800000 */
[----:B--23--:R-:W-:Y:S01]  /*0980*/  UMOV UR4, 0x3a0 ;  /* 0x000003a000047882 */ /* 0x00cfe20000000000 */
[----:B------:R-:W-:Y:S01]  /*0990*/  UMOV UR6, 0x400 ;  /* 0x0000040000067882 */ /* 0x000fe20000000000 */
[----:B------:R-:W-:Y:S01]  /*09a0*/  USEL UR4, UR4, 0x320, UP3 ;  /* 0x0000032004047887 */ /* 0x000fe20009800000 */
        /* <DEDUP_REMOVED lines=10> */
[----:B--2---:R4:W2:Y:S08]  /*0a50*/  SYNCS.EXCH.64 URZ, [UR6+0x80], UR8 ;  /* 0x0000800806ff75b2 */ /* 0x0048b00008000100 */
[----:B------:R4:W3:Y:S01]  /*0a60*/  SYNCS.EXCH.64 URZ, [UR6+0x90], UR4 ;  /* 0x0000900406ff75b2 */ /* 0x0008e20008000100 */
[----:B------:R4:W1:Y:S01]  /*0a70*/  SYNCS.EXCH.64 URZ, [UR6+0x88], UR8 ;  /* 0x0000880806ff75b2 */ /* 0x0008620008000100 */
[----:B------:R4:W1:Y:S02]  /*0a80*/  SYNCS.EXCH.64 URZ, [UR6+0x98], UR4 ;  /* 0x0000980406ff75b2 */ /* 0x0008640008000100 */
[----:B----4-:R-:W-:Y:S01]  /*0a90*/  NOP ;  /* 0x0000000000007918 */ /* 0x010fe20000000000 */
.L_x_12:
[----:B------:R-:W4:Y:S01]  /*0aa0*/  SHFL.IDX PT, R0, R57, RZ, 0x1f ;  /* 0x00001fff39007589 */ /* 0x000f2200000e0000 */
[----:B------:R-:W-:Y:S01]  /*0ab0*/  NOP ;  /* 0x0000000000007918 */ /* 0x000fe20000000000 */
[----:B----4-:R-:W-:-:S13]  /*0ac0*/  ISETP.NE.AND P0, PT, R0, 0x5, PT ;  /* 0x000000050000780c */ /* 0x010fda0003f05270 */
[----:B------:R-:W-:Y:S05]  /*0ad0*/  @P0 BRA `(.L_x_13) ;  /* 0x0000000000540947 */ /* 0x000fea0003800000 */
[----:B--23--:R-:W-:Y:S01]  /*0ae0*/  UMOV UR4, 0x400 ;  /* 0x0000040000047882 */ /* 0x00cfe20000000000 */
        /* <DEDUP_REMOVED lines=14> */
[----:B------:R4:W1:Y:S01]  /*0bd0*/  SYNCS.EXCH.64 URZ, [UR4+0xc8], UR8 ;  /* 0x0000c80804ff75b2 */ /* 0x0008620008000100 */
[----:B------:R4:W1:Y:S01]  /*0be0*/  SYNCS.EXCH.64 URZ, [UR4+0xb0], UR6 ;  /* 0x0000b00604ff75b2 */ /* 0x0008620008000100 */
[----:B------:R4:W1:Y:S01]  /*0bf0*/  SYNCS.EXCH.64 URZ, [UR4+0xd0], UR8 ;  /* 0x0000d00804ff75b2 */ /* 0x0008620008000100 */
[----:B------:R4:W1:Y:S01]  /*0c00*/  SYNCS.EXCH.64 URZ, [UR4+0xb8], UR6 ;  /* 0x0000b80604ff75b2 */ /* 0x0008620008000100 */
[----:B------:R4:W1:Y:S02]  /*0c10*/  SYNCS.EXCH.64 URZ, [UR4+0xd8], UR8 ;  /* 0x0000d80804ff75b2 */ /* 0x0008640008000100 */
[----:B----4-:R-:W-:Y:S01]  /*0c20*/  NOP ;  /* 0x0000000000007918 */ /* 0x010fe20000000000 */
.L_x_13:
[----:B------:R-:W4:Y:S01]  /*0c30*/  SHFL.IDX PT, R0, R57, RZ, 0x1f ;  /* 0x00001fff39007589 */ /* 0x000f2200000e0000 */
[----:B------:R-:W-:Y:S01]  /*0c40*/  ISETP.NE.OR P1, PT, RZ, UR21, !P1 ;  /* 0x00000015ff007c0c */ /* 0x000fe2000cf25670 */
        /* <DEDUP_REMOVED lines=12> */
[----:B------:R4:W3:Y:S01]  /*0d10*/  SYNCS.EXCH.64 URZ, [UR4+0xf0], UR6 ;  /* 0x0000f00604ff75b2 */ /* 0x0008e20008000100 */
[----:B------:R4:W1:Y:S01]  /*0d20*/  SYNCS.EXCH.64 URZ, [UR4+0xe8], UR6 ;  /* 0x0000e80604ff75b2 */ /* 0x0008620008000100 */
[----:B------:R4:W1:Y:S02]  /*0d30*/  SYNCS.EXCH.64 URZ, [UR4+0xf8], UR6 ;  /* 0x0000f80604ff75b2 */ /* 0x0008640008000100 */
[----:B----4-:R-:W-:Y:S01]  /*0d40*/  NOP ;  /* 0x0000000000007918 */ /* 0x010fe20000000000 */
.L_x_14:
[----:B------:R-:W-:Y:S01]  /*0d50*/  VOTEU.ALL UP0, P1 ;  /* 0x0000000000ff7886 */ /* 0x000fe20000800000 */
[----:B--23--:R-:W-:Y:S01]  /*0d60*/  UMOV UR4, 0x20 ;  /* 0x0000002000047882 */ /* 0x00cfe20000000000 */
[----:B------:R-:W2:Y:S01]  /*0d70*/  LDCU UR7, c[0x0][0x36c] ;  /* 0x00006d80ff0777ac */ /* 0x000ea20008000800 */
[----:B------:R-:W-:Y:S01]  /*0d80*/  NOP ;  /* 0x0000000000007918 */ /* 0x000fe20000000000 */
[----:B------:R-:W-:Y:S01]  /*0d90*/  LOP3.LUT R0, R70, 0x1f, RZ, 0xc0, !PT ;  /* 0x0000001f46007812 */ /* 0x000fe200078ec0ff */
[----:B------:R-:W-:Y:S01]  /*0da0*/  @!UP0 UMOV UR6, 0x400 ;  /* 0x0000040000068882 */ /* 0x000fe20000000000 */
[----:B------:R-:W-:-:S04]  /*0db0*/  @!UP0 UIADD3 UR4, UPT, UPT, -UR4, 0x100000, URZ ;  /* 0x0010000004048890 */ /* 0x000fc8000fffe1ff */
[----:B------:R-:W-:Y:S02]  /*0dc0*/  @!UP0 USHF.L.U32 UR5, UR4, 0xb, URZ ;  /* 0x0000000b04058899 */ /* 0x000fe400080006ff */
[----:B------:R-:W-:Y:S02]  /*0dd0*/  @!UP0 USHF.L.U32 UR4, UR4, 0x1, URZ ;  /* 0x0000000104048899 */ /* 0x000fe400080006ff */
[----:B------:R-:W-:Y:S01]  /*0de0*/  @!UP0 ULEA UR6, UR47, UR6, 0x18 ;  /* 0x000000062f068291 */ /* 0x000fe2000f8ec0ff */
[----:B------:R-:W-:Y:S01]  /*0df0*/  VOTEU.ALL UP0, P1 ;  /* 0x0000000000ff7886 */ /* 0x000fe20000800000 */
[----:B------:R-:W-:Y:S02]  /*0e00*/  UISETP.NE.AND UP4, UPT, UR21, URZ, UPT ;  /* 0x000000ff1500728c */ /* 0x000fe4000bf85270 */
[----:B--2---:R-:W-:Y:S01]  /*0e10*/  UISETP.EQ.U32.AND UP5, UPT, UR7, 0x1, UPT ;  /* 0x000000010700788c */ /* 0x004fe2000bfa2070 */
[----:B------:R-:W2:Y:S07]  /*0e20*/  FENCE.VIEW.ASYNC.S ;  /* 0x00000000000073c6 */ /* 0x000eae0000000000 */
[----:B--2---:R2:W3:Y:S01]  /*0e30*/  @!UP0 SYNCS.EXCH.64 URZ, [UR6+0x100], UR4 ;  /* 0x0001000406ff85b2 */ /* 0x0044e20008000100 */
[----:B------:R-:W-:Y:S05]  /*0e40*/  BRA.U !UP5, `(.L_x_15) ;  /* 0x000000010d087547 */ /* 0x000fea000b800000 */
[----:B-1-3--:R-:W-:Y:S01]  /*0e50*/  UCGABAR_ARV ;  /* 0x00000000000079c7 */ /* 0x00afe20008000000 */
[----:B------:R-:W-:Y:S05]  /*0e60*/  BRA `(.L_x_16) ;  /* 0x0000000000047947 */ /* 0x000fea0003800000 */
.L_x_15:
[----:B-1-3--:R-:W-:Y:S01]  /*0e70*/  NOP ;  /* 0x0000000000007918 */ /* 0x00afe20000000000 */
.L_x_16:
[----:B------:R-:W1:Y:S01]  /*0e80*/  S2UR UR20, SR_CTAID.X ;  /* 0x00000000001479c3 */ /* 0x000e620000002500 */
[----:B------:R-:W-:-:S05]  /*0e90*/  CS2R.32 R58, SR_CgaSize ;  /* 0x00000000003a7805 */ /* 0x000fca0000008a00 */
[----:B------:R-:W-:-:S05]  /*0ea0*/  IMAD R58, R58, -0xa0, RZ ;  /* 0xffffff603a3a7824 */ /* 0x000fca00078e02ff */
[----:B--2---:R-:W-:-:S14]  /*0eb0*/  R2UR UR5, R58 ;  /* 0x000000003a0572ca */ /* 0x004fdc00000e0000 */
[----:B------:R-:W2:Y:S01]  /*0ec0*/  LDCU UR5, c[0x0][UR5+0x2b0] ;  /* 0x00005600050577ac */ /* 0x000ea20008000800 */
[----:B------:R-:W-:-:S05]  /*0ed0*/  CS2R.32 R58, SR_CgaSize ;  /* 0x00000000003a7805 */ /* 0x000fca0000008a00 */
[----:B------:R-:W-:-:S05]  /*0ee0*/  IMAD R58, R58, -0xa0, RZ ;  /* 0xffffff603a3a7824 */ /* 0x000fca00078e02ff */
[----:B------:R-:W-:-:S14]  /*0ef0*/  R2UR UR4, R58 ;  /* 0x000000003a0472ca */ /* 0x000fdc00000e0000 */
[----:B------:R-:W3:Y:S01]  /*0f00*/  LDCU UR4, c[0x0][UR4+0x2b4] ;  /* 0x00005680040477ac */ /* 0x000ee20008000800 */
[----:B------:R-:W4:Y:S01]  /*0f10*/  S2UR UR7, SR_CTAID.Y ;  /* 0x00000000000779c3 */ /* 0x000f220000002600 */
[----:B------:R-:W-:-:S05]  /*0f20*/  CS2R.32 R58, SR_CgaSize ;  /* 0x00000000003a7805 */ /* 0x000fca0000008a00 */
[----:B------:R-:W-:-:S05]  /*0f30*/  IMAD R58, R58, -0xa0, RZ ;  /* 0xffffff603a3a7824 */ /* 0x000fca00078e02ff */
[----:B------:R-:W-:-:S14]  /*0f40*/  R2UR UR8, R58 ;  /* 0x000000003a0872ca */ /* 0x000fdc00000e0000 */
[----:B------:R-:W3:Y:S01]  /*0f50*/  LDCU UR8, c[0x0][UR8+0x2a0] ;  /* 0x00005400080877ac */ /* 0x000ee20008000800 */
[----:B------:R-:W3:Y:S01]  /*0f60*/  LDCU UR25, c[0x0][0xb24] ;  /* 0x00016480ff1977ac */ /* 0x000ee20008000800 */
[----:B------:R-:W1:Y:S01]  /*0f70*/  S2UR UR36, SR_CTAID.Z ;  /* 0x00000000002479c3 */ /* 0x000e620000002700 */
[----:B------:R-:W-:-:S05]  /*0f80*/  CS2R.32 R58, SR_CgaSize ;  /* 0x00000000003a7805 */ /* 0x000fca0000008a00 */
[----:B------:R-:W-:-:S05]  /*0f90*/  IMAD R58, R58, -0xa0, RZ ;  /* 0xffffff603a3a7824 */ /* 0x000fca00078e02ff */
[----:B------:R-:W-:-:S14]  /*0fa0*/  R2UR UR63, R58 ;  /* 0x000000003a3f72ca */ /* 0x000fdc00000e0000 */
[----:B------:R-:W3:Y:S01]  /*0fb0*/  LDCU UR63, c[0x0][UR63+0x2a4] ;  /* 0x000054803f3f77ac */ /* 0x000ee20008000800 */
[----:B------:R-:W-:Y:S02]  /*0fc0*/  UISETP.GT.U32.AND UP0, UPT, UR68, 0xffff, UPT ;  /* 0x0000ffff4400788c */ /* 0x000fe4000bf04070 */
[----:B------:R-:W-:Y:S01]  /*0fd0*/  USHF.L.U32 UR37, UR47, 0x9, URZ ;  /* 0x000000092f257899 */ /* 0x000fe200080006ff */
[----:B-1----:R-:W-:Y:S01]  /*0fe0*/  I2FP.F32.U32 R3, UR20 ;  /* 0x0000001400037c45 */ /* 0x002fe20008201000 */
[----:B------:R-:W-:Y:S01]  /*0ff0*/  UMOV UR28, 0x5 ;  /* 0x00000005001c7882 */ /* 0x000fe20000000000 */
[----:B------:R-:W1:Y:S03]  /*1000*/  LDCU UR45, c[0x0][0xb24] ;  /* 0x00016480ff2d77ac */ /* 0x000e660008000800 */
[----:B--2---:R-:W-:Y:S01]  /*1010*/  FMUL R3, R3, UR5 ;  /* 0x0000000503037c20 */ /* 0x004fe20008400000 */
[----:B------:R-:W2:Y:S01]  /*1020*/  LDCU UR27, c[0x0][0xb30] ;  /* 0x00016600ff1b77ac */ /* 0x000ea20008000800 */
[----:B----4-:R-:W-:Y:S01]  /*1030*/  I2FP.F32.U32 R2, UR7 ;  /* 0x0000000700027c45 */ /* 0x010fe20008201000 */
[----:B------:R-:W-:-:S03]  /*1040*/  USHF.L.U32 UR55, UR20, 0x6, URZ ;  /* 0x0000000614377899 */ /* 0x000fc600080006ff */
[----:B------:R-:W4:Y:S01]  /*1050*/  F2I.U32.TRUNC.NTZ R3, R3 ;  /* 0x0000000300037305 */ /* 0x000f22000020f000 */
[----:B------:R-:W-:Y:S01]  /*1060*/  USEL UR31, UR68, 0xffff, !UP0 ;  /* 0x0000ffff441f7887 */ /* 0x000fe2000c000000 */
[----:B---3--:R-:W-:Y:S01]  /*1070*/  FMUL R2, R2, UR4 ;  /* 0x0000000402027c20 */ /* 0x008fe20008400000 */
[----:B------:R-:W-:Y:S01]  /*1080*/  UISETP.GE.AND UP2, UPT, UR25, 0x1, UPT ;  /* 0x000000011900788c */ /* 0x000fe2000bf46270 */
[----:B------:R-:W-:-:S04]  /*1090*/  UMOV UR24, UR7 ;  /* 0x0000000700187c82 */ /* 0x000fc80008000000 */
[----:B------:R-:W3:Y:S01]  /*10a0*/  F2I.U32.TRUNC.NTZ R2, R2 ;  /* 0x0000000200027305 */ /* 0x000ee2000020f000 */
[----:B----4-:R-:W-:Y:S02]  /*10b0*/  R2UR UR4, R3 ;  /* 0x00000000030472ca */ /* 0x010fe400000e0000 */
[----:B------:R-:W-:Y:S02]  /*10c0*/  PRMT R3, RZ, 0x7610, R3 ;  /* 0x00007610ff037816 */ /* 0x000fe40000000003 */
[----:B---3--:R-:W-:Y:S02]  /*10d0*/  R2UR UR6, R2 ;  /* 0x00000000020672ca */ /* 0x008fe400000e0000 */
[----:B------:R-:W-:-:S07]  /*10e0*/  PRMT R2, RZ, 0x7610, R2 ;  /* 0x00007610ff027816 */ /* 0x000fce0000000002 */
[----:B------:R-:W-:-:S04]  /*10f0*/  UIADD3 UR5, UPT, UPT, -UR4, URZ, URZ ;  /* 0x000000ff04057290 */ /* 0x000fc8000fffe1ff */
[----:B------:R-:W-:Y:S02]  /*1100*/  UIMAD UR5, UR8, UR5, UR20 ;  /* 0x00000005080572a4 */ /* 0x000fe4000f8e0214 */
[----:B------:R-:W-:-:S04]  /*1110*/  UIADD3 UR4, UPT, UPT, -UR6, URZ, URZ ;  /* 0x000000ff06047290 */ /* 0x000fc8000fffe1ff */
[----:B------:R-:W-:Y:S01]  /*1120*/  IMAD.U32 R58, RZ, RZ, UR5 ;  /* 0x00000005ff3a7e24 */ /* 0x000fe2000f8e00ff */
[----:B------:R-:W-:Y:S01]  /*1130*/  UIMAD UR63, UR63, UR4, UR7 ;  /* 0x000000043f3f72a4 */ /* 0x000fe2000f8e0207 */
[----:B-12---:R-:W-:Y:S11]  /*1140*/  BRA.U UP4, `(.L_x_17) ;  /* 0x0000000104407547 */ /* 0x006ff6000b800000 */
[----:B------:R-:W-:-:S13]  /*1150*/  R2UR UR4, R58 ;  /* 0x000000003a0472ca */ /* 0x000fda00000e0000 */
[----:B------:R-:W-:Y:S02]  /*1160*/  UISETP.GT.U32.AND UP0, UPT, UR4, 0x1, UPT ;  /* 0x000000010400788c */ /* 0x000fe4000bf04070 */
[----:B------:R-:W-:Y:S02]  /*1170*/  ULOP3.LUT UR4, UR4, 0xfffffffe, URZ, 0xc0, !UPT ;  /* 0xfffffffe04047892 */ /* 0x000fe4000f8ec0ff */
[----:B------:R-:W-:Y:S02]  /*1180*/  UISETP.NE.AND UP1, UPT, UR63, URZ, UP0 ;  /* 0x000000ff3f00728c */ /* 0x000fe40008725270 */
[----:B------:R-:W-:Y:S02]  /*1190*/  UISETP.NE.AND UP0, UPT, UR63, 0x1, UP0 ;  /* 0x000000013f00788c */ /* 0x000fe40008705270 */
[----:B------:R-:W-:Y:S02]  /*11a0*/  USEL UR7, URZ, 0x1, UP1 ;  /* 0x00000001ff077887 */ /* 0x000fe40008800000 */
[----:B------:R-:W-:-:S02]  /*11b0*/  USEL UR6, URZ, 0x4, UP0 ;  /* 0x00000004ff067887 */ /* 0x000fc40008000000 */
[----:B------:R-:W-:Y:S02]  /*11c0*/  USEL UR5, URZ, 0x2, UP1 ;  /* 0x00000002ff057887 */ /* 0x000fe40008800000 */
[----:B------:R-:W-:Y:S02]  /*11d0*/  ULEA UR4, UR63, UR4, 0x1 ;  /* 0x000000043f047291 */ /* 0x000fe4000f8e08ff */
[----:B------:R-:W-:Y:S02]  /*11e0*/  USEL UR8, URZ, 0x8, UP0 ;  /* 0x00000008ff087887 */ /* 0x000fe40008000000 */
[----:B------:R-:W-:-:S03]  /*11f0*/  UIADD3 UR5, UPT, UPT, UR5, UR6, UR7 ;  /* 0x0000000605057290 */ /* 0x000fc6000fffe007 */
[----:B------:R-:W-:Y:S01]  /*1200*/  UMOV UR6, 0x3 ;  /* 0x0000000300067882 */ /* 0x000fe20000000000 */
[----:B------:R-:W-:Y:S02]  /*1210*/  UIADD3 UR5, UPT, UPT, UR5, UR8, URZ ;  /* 0x0000000805057290 */ /* 0x000fe4000fffe0ff */
[----:B------:R-:W-:-:S04]  /*1220*/  USHF.L.U32 UR4, UR6, UR4, URZ ;  /* 0x0000000406047299 */ /* 0x000fc800080006ff */
[----:B------:R-:W-:Y:S02]  /*1230*/  MOV R3, UR5 ;  /* 0x0000000500037c02 */ /* 0x000fe40008000f00 */
[----:B------:R-:W-:Y:S02]  /*1240*/  IMAD.U32 R2, RZ, RZ, UR4 ;  /* 0x00000004ff027e24 */ /* 0x000fe4000f8e00ff */
.L_x_17:
[----:B------:R-:W-:Y:S05]  /*1250*/  BRA.U !UP2, `(.L_x_18) ;  /* 0x000000010ad47547 */ /* 0x000fea000b800000 */
[----:B------:R-:W1:Y:S01]  /*1260*/  LDCU.128 UR12, c[0x0][0xb10] ;  /* 0x00016200ff0c77ac */ /* 0x000e620008000c00 */
[----:B------:R-:W2:Y:S01]  /*1270*/  LDCU UR6, c[0x0][0x370] ;  /* 0x00006e00ff0677ac */ /* 0x000ea20008000800 */
[----:B------:R-:W3:Y:S01]  /*1280*/  LDCU UR5, c[0x0][0x374] ;  /* 0x00006e80ff0577ac */ /* 0x000ee20008000800 */
[----:B------:R-:W4:Y:S01]  /*1290*/  LDCU UR26, c[0x0][0xb0c] ;  /* 0x00016180ff1a77ac */ /* 0x000f220008000800 */
[----:B------:R-:W4:Y:S01]  /*12a0*/  LDCU UR4, c[0x0][0xb20] ;  /* 0x00016400ff0477ac */ /* 0x000f220008000800 */
[----:B------:R-:W4:Y:S01]  /*12b0*/  LDCU.64 UR8, c[0x0][0xb28] ;  /* 0x00016500ff0877ac */ /* 0x000f220008000a00 */
[----:B-1----:R-:W-:Y:S02]  /*12c0*/  UISETP.NE.AND UP0, UPT, UR14, 0x1, UPT ;  /* 0x000000010e00788c */ /* 0x002fe4000bf05270 */
[----:B---3--:R-:W-:Y:S02]  /*12d0*/  UIMAD.WIDE.U32 UR10, UR5, UR15, URZ ;  /* 0x0000000f050a72a5 */ /* 0x008fe4000f8e00ff */
[----:B--2---:R-:W-:-:S02]  /*12e0*/  UIMAD.WIDE.U32 UR18, UR6, UR12, URZ ;  /* 0x0000000c061272a5 */ /* 0x004fc4000f8e00ff */
[----:B----4-:R-:W-:Y:S02]  /*12f0*/  UISETP.NE.AND UP1, UPT, UR26, 0x1, UPT ;  /* 0x000000011a00788c */ /* 0x010fe4000bf25270 */
[----:B------:R-:W-:Y:S01]  /*1300*/  UISETP.NE.AND UP2, UPT, UR25, 0x1, UPT ;  /* 0x000000011900788c */ /* 0x000fe2000bf45270 */
[----:B------:R-:W-:Y:S02]  /*1310*/  UMOV UR10, UR11 ;  /* 0x0000000b000a7c82 */ /* 0x000fe40008000000 */
[----:B------:R-:W-:Y:S01]  /*1320*/  UMOV UR18, UR19 ;  /* 0x0000001300127c82 */ /* 0x000fe20008000000 */
[----:B------:R-:W-:Y:S02]  /*1330*/  @UP0 USHF.R.U32.HI UR5, URZ, UR4, UR10 ;  /* 0x00000004ff050299 */ /* 0x000fe4000801160a */
[----:B------:R-:W-:Y:S02]  /*1340*/  UIMAD.WIDE.U32 UR22, UR24, UR15, URZ ;  /* 0x0000000f181672a5 */ /* 0x000fe4000f8e00ff */
[----:B------:R-:W-:-:S02]  /*1350*/  UIMAD.WIDE.U32 UR10, UR5, UR8, URZ ;  /* 0x00000008050a72a5 */ /* 0x000fc4000f8e00ff */
[----:B------:R-:W-:Y:S02]  /*1360*/  @UP1 USHF.R.U32.HI UR6, URZ, UR13, UR18 ;  /* 0x0000000dff061299 */ /* 0x000fe40008011612 */
[----:B------:R-:W-:Y:S02]  /*1370*/  UIMAD.WIDE.U32 UR16, UR20, UR12, URZ ;  /* 0x0000000c141072a5 */ /* 0x000fe4000f8e00ff */
[----:B------:R-:W-:Y:S01]  /*1380*/  UIMAD.WIDE.U32 UR18, UR6, UR8, URZ ;  /* 0x00000008061272a5 */ /* 0x000fe2000f8e00ff */
[----:B------:R-:W-:Y:S01]  /*1390*/  UMOV UR22, UR23 ;  /* 0x0000001700167c82 */ /* 0x000fe20008000000 */
[----:B------:R-:W-:Y:S01]  /*13a0*/  UMOV UR10, UR11 ;  /* 0x0000000b000a7c82 */ /* 0x000fe20008000000 */
[----:B------:R-:W-:Y:S02]  /*13b0*/  USHF.R.U32.HI UR22, URZ, UR4, UR22 ;  /* 0x00000004ff167299 */ /* 0x000fe40008011616 */
[----:B------:R-:W-:Y:S02]  /*13c0*/  @UP2 USHF.R.U32.HI UR5, URZ, UR9, UR10 ;  /* 0x00000009ff052299 */ /* 0x000fe4000801160a */
[----:B------:R-:W-:Y:S01]  /*13d0*/  UMOV UR7, UR19 ;  /* 0x0000001300077c82 */ /* 0x000fe20008000000 */
[----:B------:R-:W-:Y:S01]  /*13e0*/  UMOV UR16, UR17 ;  /* 0x0000001100107c82 */ /* 0x000fe20008000000 */
[----:B------:R-:W-:-:S02]  /*13f0*/  @UP2 USHF.R.U32.HI UR6, URZ, UR9, UR7 ;  /* 0x00000009ff062299 */ /* 0x000fc40008011607 */
[----:B------:R-:W-:Y:S02]  /*1400*/  USHF.R.U32.HI UR13, URZ, UR13, UR16 ;  /* 0x0000000dff0d7299 */ /* 0x000fe40008011610 */
[----:B------:R-:W-:Y:S02]  /*1410*/  USEL UR4, UR24, UR22, !UP0 ;  /* 0x0000001618047287 */ /* 0x000fe4000c000000 */
[----:B------:R-:W-:Y:S02]  /*1420*/  UIMAD UR7, UR5, UR25, URZ ;  /* 0x00000019050772a4 */ /* 0x000fe4000f8e02ff */
[----:B------:R-:W-:Y:S02]  /*1430*/  USEL UR5, UR20, UR13, !UP1 ;  /* 0x0000000d14057287 */ /* 0x000fe4000c800000 */
[----:B------:R-:W-:Y:S02]  /*1440*/  UIMAD UR12, UR6, UR25, URZ ;  /* 0x00000019060c72a4 */ /* 0x000fe4000f8e02ff */
[----:B------:R-:W-:-:S02]  /*1450*/  UISETP.GE.AND UP0, UPT, UR4, UR7, UPT ;  /* 0x000000070400728c */ /* 0x000fc4000bf06270 */
[----:B------:R-:W-:Y:S02]  /*1460*/  UIMAD.WIDE.U32 UR10, UR4, UR8, URZ ;  /* 0x00000008040a72a5 */ /* 0x000fe4000f8e00ff */
[----:B------:R-:W-:Y:S02]  /*1470*/  UISETP.GE.OR UP0, UPT, UR5, UR12, UP0 ;  /* 0x0000000c0500728c */ /* 0x000fe40008706670 */
[----:B------:R-:W-:Y:S02]  /*1480*/  UIMAD.WIDE.U32 UR12, UR5, UR8, URZ ;  /* 0x00000008050c72a5 */ /* 0x000fe4000f8e00ff */
[----:B------:R-:W-:Y:S01]  /*1490*/  UIADD3 UR10, UPT, UPT, -UR4, URZ, URZ ;  /* 0x000000ff040a7290 */ /* 0x000fe2000fffe1ff */
[----:B------:R-:W-:Y:S01]  /*14a0*/  UMOV UR8, UR11 ;  /* 0x0000000b00087c82 */ /* 0x000fe20008000000 */
[----:B------:R-:W-:Y:S02]  /*14b0*/  UIADD3 UR11, UPT, UPT, -UR5, URZ, URZ ;  /* 0x000000ff050b7290 */ /* 0x000fe4000fffe1ff */
[----:B------:R-:W-:-:S03]  /*14c0*/  USHF.R.U32.HI UR8, URZ, UR9, UR8 ;  /* 0x00000009ff087299 */ /* 0x000fc60008011608 */
[----:B------:R-:W-:Y:S01]  /*14d0*/  @!UP0 UMOV UR7, UR13 ;  /* 0x0000000d00078c82 */ /* 0x000fe20008000000 */
[----:B------:R-:W-:Y:S02]  /*14e0*/  UIMAD UR24, UR14, UR10, UR24 ;  /* 0x0000000a0e1872a4 */ /* 0x000fe4000f8e0218 */
[----:B------:R-:W-:Y:S02]  /*14f0*/  USEL UR8, UR4, UR8, !UP2 ;  /* 0x0000000804087287 */ /* 0x000fe4000d000000 */
[----:B------:R-:W-:Y:S02]  /*1500*/  @!UP0 USHF.R.U32.HI UR7, URZ, UR9, UR7 ;  /* 0x00000009ff078299 */ /* 0x000fe40008011607 */
[----:B------:R-:W-:Y:S02]  /*1510*/  UIADD3 UR9, UPT, UPT, -UR8, URZ, URZ ;  /* 0x000000ff08097290 */ /* 0x000fe4000fffe1ff */
[----:B------:R-:W-:Y:S02]  /*1520*/  @!UP0 USEL UR7, UR5, UR7, !UP2 ;  /* 0x0000000705078287 */ /* 0x000fe4000d000000 */
[----:B------:R-:W-:-:S02]  /*1530*/  UIMAD UR9, UR25, UR9, UR4 ;  /* 0x00000009190972a4 */ /* 0x000fc4000f8e0204 */
[----:B------:R-:W-:Y:S02]  /*1540*/  @!UP0 UIADD3 UR8, UPT, UPT, UR8, -UR7, URZ ;  /* 0x8000000708088290 */ /* 0x000fe4000fffe0ff */
[----:B------:R-:W-:Y:S02]  /*1550*/  @!UP0 UIMAD UR6, UR9, UR6, UR7 ;  /* 0x00000006090682a4 */ /* 0x000fe4000f8e0207 */
[----:B------:R-:W-:Y:S02]  /*1560*/  @!UP0 UIMAD UR4, UR8, UR25, UR5 ;  /* 0x00000019080482a4 */ /* 0x000fe4000f8e0205 */
[----:B------:R-:W-:Y:S02]  /*1570*/  UIMAD UR20, UR26, UR11, UR20 ;  /* 0x0000000b1a1472a4 */ /* 0x000fe4000f8e0214 */
[----:B------:R-:W-:Y:S01]  /*1580*/  UIMAD UR24, UR4, UR14, UR24 ;  /* 0x0000000e041872a4 */ /* 0x000fe2000f8e0218 */
[----:B------:R-:W-:Y:S02]  /*1590*/  @!UP0 UMOV UR5, UR6 ;  /* 0x0000000600058c82 */ /* 0x000fe40008000000 */
[----:B------:R-:W-:-:S12]  /*15a0*/  UIMAD UR20, UR5, UR26, UR20 ;  /* 0x0000001a051472a4 */ /* 0x000fd8000f8e0214 */
.L_x_18:
[----:B------:R-:W-:Y:S02]  /*15b0*/  UISETP.NE.AND UP1, UPT, UR27, 0x1, UPT ;  /* 0x000000011b00788c */ /* 0x000fe4000bf25270 */
[----:B------:R-:W-:Y:S02]  /*15c0*/  ULOP3.LUT UR31, UR31, 0xffff, URZ, 0xc0, !UPT ;  /* 0x0000ffff1f1f7892 */ /* 0x000fe4000f8ec0ff */
[----:B------:R-:W-:Y:S02]  /*15d0*/  UISETP.NE.AND UP0, UPT, UR21, 0x2, UPT ;  /* 0x000000021500788c */ /* 0x000fe4000bf05270 */
[----:B------:R-:W-:Y:S02]  /*15e0*/  ULOP3.LUT UR37, UR37, 0x400, URZ, 0xc0, !UPT ;  /* 0x0000040025257892 */ /* 0x000fe4000f8ec0ff */
[----:B------:R-:W-:Y:S02]  /*15f0*/  ULOP3.LUT UR55, UR55, 0x40, URZ, 0xc0, !UPT ;  /* 0x0000004037377892 */ /* 0x000fe4000f8ec0ff */
[----:B------:R-:W-:Y:S01]  /*1600*/  USHF.L.U32 UR31, UR28, UR31, URZ ;  /* 0x0000001f1c1f7299 */ /* 0x000fe200080006ff */
[----:B------:R-:W-:Y:S11]  /*1610*/  BRA.U UP1, `(.L_x_19) ;  /* 0x0000000101447547 */ /* 0x000ff6000b800000 */
[----:B------:R-:W1:Y:S01]  /*1620*/  LDCU.128 UR8, c[0x0][0xb10] ;  /* 0x00016200ff0877ac */ /* 0x000e620008000c00 */
[----:B------:R-:W2:Y:S01]  /*1630*/  LDCU UR12, c[0x0][0xb0c] ;  /* 0x00016180ff0c77ac */ /* 0x000ea20008000800 */
[----:B------:R-:W3:Y:S01]  /*1640*/  LDCU UR13, c[0x0][0xb20] ;  /* 0x00016400ff0d77ac */ /* 0x000ee20008000800 */
[----:B-1----:R-:W-:Y:S02]  /*1650*/  UIMAD.WIDE.U32 UR6, UR20, UR8, URZ ;  /* 0x00000008140672a5 */ /* 0x002fe4000f8e00ff */
[----:B------:R-:W-:Y:S02]  /*1660*/  UIMAD.WIDE.U32 UR4, UR24, UR11, URZ ;  /* 0x0000000b180472a5 */ /* 0x000fe4000f8e00ff */
[----:B--2---:R-:W-:Y:S02]  /*1670*/  UISETP.NE.AND UP2, UPT, UR12, 0x1, UPT ;  /* 0x000000010c00788c */ /* 0x004fe4000bf45270 */
[----:B------:R-:W-:Y:S01]  /*1680*/  UISETP.NE.AND UP1, UPT, UR10, 0x1, UPT ;  /* 0x000000010a00788c */ /* 0x000fe2000bf25270 */
[----:B------:R-:W-:-:S02]  /*1690*/  UMOV UR6, UR7 ;  /* 0x0000000700067c82 */ /* 0x000fc40008000000 */
[----:B------:R-:W-:Y:S01]  /*16a0*/  UMOV UR4, UR5 ;  /* 0x0000000500047c82 */ /* 0x000fe20008000000 */
[----:B------:R-:W-:Y:S02]  /*16b0*/  USHF.R.U32.HI UR6, URZ, UR9, UR6 ;  /* 0x00000009ff067299 */ /* 0x000fe40008011606 */
[----:B---3--:R-:W-:Y:S02]  /*16c0*/  USHF.R.U32.HI UR4, URZ, UR13, UR4 ;  /* 0x0000000dff047299 */ /* 0x008fe40008011604 */
[----:B------:R-:W-:Y:S02]  /*16d0*/  USEL UR5, UR20, UR6, !UP2 ;  /* 0x0000000614057287 */ /* 0x000fe4000d000000 */
[----:B------:R-:W-:-:S04]  /*16e0*/  USEL UR4, UR24, UR4, !UP1 ;  /* 0x0000000418047287 */ /* 0x000fc8000c800000 */
[----:B------:R-:W-:Y:S02]  /*16f0*/  UIADD3 UR6, UPT, UPT, UR5, -UR4, URZ ;  /* 0x8000000405067290 */ /* 0x000fe4000fffe0ff */
[----:B------:R-:W-:Y:S02]  /*1700*/  UIADD3 UR4, UPT, UPT, -UR5, UR4, URZ ;  /* 0x0000000405047290 */ /* 0x000fe4000fffe1ff */
[----:B------:R-:W-:Y:S02]  /*1710*/  UIMAD UR24, UR6, UR10, UR24 ;  /* 0x0000000a061872a4 */ /* 0x000fe4000f8e0218 */
[----:B------:R-:W-:-:S12]  /*1720*/  UIMAD UR20, UR4, UR12, UR20 ;  /* 0x0000000c041472a4 */ /* 0x000fd8000f8e0214 */
.L_x_19:
[----:B------:R-:W-:Y:S05]  /*1730*/  BRA.U !UP5, `(.L_x_20) ;  /* 0x000000010d0c7547 */ /* 0x000fea000b800000 */
[----:B------:R-:W-:Y:S01]  /*1740*/  UCGABAR_WAIT ;  /* 0x0000000000007dc7 */ /* 0x000fe20008000000 */
[----:B------:R-:W-:Y:S01]  /*1750*/  CCTL.IVALL ;  /* 0x00000000ff00798f */ /* 0x000fe20002000000 */
[----:B------:R-:W-:Y:S05]  /*1760*/  BRA `(.L_x_21) ;  /* 0x0000000000047947 */ /* 0x000fea0003800000 */
.L_x_20:
[----:B------:R-:W-:Y:S06]  /*1770*/  BAR.SYNC.DEFER_BLOCKING 0x0 ;  /* 0x0000000000007b1d */ /* 0x000fec0000010000 */
.L_x_21:
[----:B------:R-:W-:Y:S05]  /*1780*/  BRA.U UP0, `(.L_x_22) ;  /* 0x0000001500487547 */ /* 0x000fea000b800000 */
[----:B------:R-:W1:Y:S01]  /*1790*/  LDCU UR6, c[0x0][0x38c] ;  /* 0x00007180ff0677ac */ /* 0x000e620008000800 */
[----:B------:R-:W-:Y:S01]  /*17a0*/  PLOP3.LUT P2, PT, PT, PT, UP3, 0x80, 0x8 ;  /* 0x000000000008781c */ /* 0x000fe20003f4f038 */
[----:B------:R-:W-:Y:S01]  /*17b0*/  IMAD.MOV.U32 R12, RZ, RZ, 0x1 ;  /* 0x00000001ff0c7424 */ /* 0x000fe200078e00ff */
[----:B------:R-:W-:Y:S02]  /*17c0*/  ISETP.NE.AND P3, PT, R0, RZ, P4 ;  /* 0x000000ff0000720c */ /* 0x000fe40002765270 */
[----:B------:R-:W-:Y:S02]  /*17d0*/  CS2R R10, SRZ ;  /* 0x00000000000a7805 */ /* 0x000fe4000001ff00 */
[----:B------:R-:W-:Y:S01]  /*17e0*/  PLOP3.LUT P2, PT, P2, PT, PT, 0x8, 0x80 ;  /* 0x000000000080781c */ /* 0x000fe2000174e170 */
[----:B------:R-:W-:Y:S01]  /*17f0*/  IMAD.MOV.U32 R9, RZ, RZ, RZ ;  /* 0x000000ffff097224 */ /* 0x000fe200078e00ff */
[----:B------:R-:W2:Y:S01]  /*1800*/  LDCU UR49, c[0x0][0x370] ;  /* 0x00006e00ff3177ac */ /* 0x000ea20008000800 */
[----:B------:R-:W-:Y:S01]  /*1810*/  IMAD.MOV.U32 R8, RZ, RZ, 0x1 ;  /* 0x00000001ff087424 */ /* 0x000fe200078e00ff */
[----:B------:R-:W3:Y:S01]  /*1820*/  LDCU.64 UR42, c[0x0][0x348] ;  /* 0x00006900ff2a77ac */ /* 0x000ee20008000a00 */
[----:B------:R-:W-:Y:S01]  /*1830*/  ULEA.HI UR53, UR37, UR55, URZ, 0x1b ;  /* 0x0000003725357291 */ /* 0x000fe2000f8fd8ff */
[----:B------:R-:W4:Y:S01]  /*1840*/  LDCU UR48, c[0x0][0x374] ;  /* 0x00006e80ff3077ac */ /* 0x000f220008000800 */
[----:B-1----:R-:W-:-:S02]  /*1850*/  UIADD3 UR5, UPT, UPT, UR6, 0x3f, URZ ;  /* 0x0000003f06057890 */ /* 0x002fc4000fffe0ff */
[----:B------:R-:W-:Y:S02]  /*1860*/  UIADD3 UR56, UPT, UPT, UR6, 0x7e, URZ ;  /* 0x0000007e06387890 */ /* 0x000fe4000fffe0ff */
[----:B------:R-:W-:Y:S01]  /*1870*/  USHF.R.S32.HI UR4, URZ, 0x1f, UR5 ;  /* 0x0000001fff047899 */ /* 0x000fe20008011405 */
[----:B------:R-:W-:-:S03]  /*1880*/  UMOV UR29, URZ ;  /* 0x000000ff001d7c82 */ /* 0x000fc60008000000 */
[----:B------:R-:W-:Y:S02]  /*1890*/  ULEA.HI UR4, UR4, UR5, URZ, 0x6 ;  /* 0x0000000504047291 */ /* 0x000fe4000f8f30ff */
[----:B------:R-:W-:Y:S02]  /*18a0*/  UIADD3 UR5, UPT, UPT, UR6, -0x1, URZ ;  /* 0xffffffff06057890 */ /* 0x000fe4000fffe0ff */
[----:B------:R-:W-:Y:S02]  /*18b0*/  USHF.R.S32.HI UR51, URZ, 0x6, UR4 ;  /* 0x00000006ff337899 */ /* 0x000fe40008011404 */
[----:B------:R-:W-:Y:S02]  /*18c0*/  UISETP.GE.U32.AND UP1, UPT, UR5, -0x7f, UPT ;  /* 0xffffff810500788c */ /* 0x000fe4000bf26070 */
[----:B------:R-:W-:-:S04]  /*18d0*/  UISETP.LT.U32.AND UP0, UPT, UR51, 0x3, UPT ;  /* 0x000000033300788c */ /* 0x000fc8000bf01070 */
[----:B------:R-:W-:Y:S02]  /*18e0*/  USEL UR50, UR51, 0x3, UP0 ;  /* 0x0000000333327887 */ /* 0x000fe40008000000 */
[----:B------:R-:W-:Y:S02]  /*18f0*/  UISETP.NE.AND UP0, UPT, UR21, URZ, UPT ;  /* 0x000000ff1500728c */ /* 0x000fe4000bf05270 */
[----:B------:R-:W-:Y:S02]  /*1900*/  UIADD3 UR4, UPT, UPT, UR50, -0x1, URZ ;  /* 0xffffffff32047890 */ /* 0x000fe4000fffe0ff */
[----:B------:R-:W-:Y:S02]  /*1910*/  @UP1 UIADD3 UR4, UPT, UPT, UR50, URZ, URZ ;  /* 0x000000ff32041290 */ /* 0x000fe4000fffe0ff */
[----:B------:R-:W-:Y:S02]  /*1920*/  USEL UR38, UR46, 0x2, UP0 ;  /* 0x000000022e267887 */ /* 0x000fe40008000000 */
[----:B------:R-:W-:-:S02]  /*1930*/  UIADD3 UR54, UPT, UPT, UR51, -UR50, URZ ;  /* 0x8000003233367290 */ /* 0x000fc4000fffe0ff */
[----:B------:R-:W-:Y:S02]  /*1940*/  UIADD3 UR39, UPT, UPT, UR4, 0x1, URZ ;  /* 0x0000000104277890 */ /* 0x000fe4000fffe0ff */
[----:B--234-:R-:W-:-:S12]  /*1950*/  UIADD3 UR52, UPT, UPT, -UR4, URZ, URZ ;  /* 0x000000ff04347290 */ /* 0x01cfd8000fffe1ff */
.L_x_46:
[----:B------:R-:W-:Y:S01]  /*1960*/  UISETP.NE.AND UP0, UPT, UR47, URZ, UPT ;  /* 0x000000ff2f00728c */ /* 0x000fe2000bf05270 */
[----:B-1----:R-:W1:Y:S08]  /*1970*/  S2UR UR47, SR_CgaCtaId ;  /* 0x00000000002f79c3 */ /* 0x002e700000008800 */
[----:B---3--:R-:W-:Y:S05]  /*1980*/  BRA.U UP0, `(.L_x_23) ;  /* 0x0000000100347547 */ /* 0x008fea000b800000 */
[----:B------:R-:W2:Y:S01]  /*1990*/  S2R R0, SR_CgaCtaId ;  /* 0x0000000000007919 */ /* 0x000ea20000008800 */
[----:B------:R-:W-:Y:S02]  /*19a0*/  MOV R3, 0x400 ;  /* 0x0000040000037802 */ /* 0x000fe40000000f00 */
[----:B------:R-:W-:Y:S02]  /*19b0*/  SHF.L.U32 R2, R8, 0x1f, RZ ;  /* 0x0000001f08027819 */ /* 0x000fe400000006ff */
[----:B--2---:R-:W-:-:S05]  /*19c0*/  LEA R0, R0, R3, 0x18 ;  /* 0x0000000300007211 */ /* 0x004fca00078ec0ff */
[----:B------:R-:W-:-:S04]  /*19d0*/  IMAD R3, R9, 0x8, R0 ;  /* 0x0000000809037824 */ /* 0x000fc800078e0200 */
[----:B------:R-:W2:Y:S02]  /*19e0*/  SYNCS.PHASECHK.TRANS64.TRYWAIT P0, [R3+URZ+0xf0], R2 ;  /* 0x0000f002030075a7 */ /* 0x000ea400080011ff */
[----:B--2---:R-:W-:Y:S05]  /*19f0*/  @!P0 BRA `(.L_x_24) ;  /* 0x0000007800a08947 */ /* 0x004fea0003800000 */
.L_x_152:
[----:B------:R-:W-:Y:S01]  /*1a00*/  VIADD R9, R9, 0x1 ;  /* 0x0000000109097836 */ /* 0x000fe20000000000 */
[----:B------:R2:W-:Y:S04]  /*1a10*/  SYNCS.ARRIVE.TRANS64.A1T0 RZ, [R3+URZ+0xe0], RZ ;  /* 0x0000e0ff03ff79a7 */ /* 0x0005e800081000ff */
[----:B------:R-:W-:-:S04]  /*1a20*/  ISETP.NE.AND P0, PT, R9, 0x2, PT ;  /* 0x000000020900780c */ /* 0x000fc80003f05270 */
[----:B------:R-:W-:Y:S02]  /*1a30*/  SEL R9, R9, RZ, P0 ;  /* 0x000000ff09097207 */ /* 0x000fe40000000000 */
[----:B--2---:R-:W-:-:S04]  /*1a40*/  SEL R3, RZ, 0x1, P0 ;  /* 0x00000001ff037807 */ /* 0x004fc80000000000 */
[----:B------:R-:W-:Y:S02]  /*1a50*/  LOP3.LUT R8, R8, R3, RZ, 0x3c, !PT ;  /* 0x0000000308087212 */ /* 0x000fe400078e3cff */
.L_x_23:
[----:B------:R-:W-:Y:S01]  /*1a60*/  UMOV UR21, 0x400 ;  /* 0x0000040000157882 */ /* 0x000fe20000000000 */
[----:B------:R-:W-:Y:S01]  /*1a70*/  SHF.L.U32 R0, R12, 0x1f, RZ ;  /* 0x0000001f0c007819 */ /* 0x000fe200000006ff */
[----:B-1----:R-:W-:Y:S02]  /*1a80*/  ULEA UR21, UR47, UR21, 0x18 ;  /* 0x000000152f157291 */ /* 0x002fe4000f8ec0ff */
[----:B------:R-:W-:Y:S02]  /*1a90*/  UISETP.GE.U32.AND UP0, UPT, UR56, 0x7f, UPT ;  /* 0x0000007f3800788c */ /* 0x000fe4000bf06070 */
[----:B------:R-:W-:Y:S02]  /*1aa0*/  ULEA UR4, UR29, UR21, 0x3 ;  /* 0x000000151d047291 */ /* 0x000fe4000f8e18ff */
[----:B------:R-:W-:Y:S01]  /*1ab0*/  ULEA UR19, UR24, UR55, 0x7 ;  /* 0x0000003718137291 */ /* 0x000fe2000f8e38ff */
[----:B------:R-:W-:-:S06]  /*1ac0*/  UMOV UR13, URZ ;  /* 0x000000ff000d7c82 */ /* 0x000fcc0008000000 */
[----:B------:R1:W2:Y:S01]  /*1ad0*/  SYNCS.PHASECHK.TRANS64.TRYWAIT P1, [UR4+0x18], R0 ;  /* 0x00001800ff0075a7 */ /* 0x0002a20008021104 */
[----:B------:R-:W-:-:S04]  /*1ae0*/  ULEA.HI UR4, UR20, UR20, URZ, 0x1 ;  /* 0x0000001414047291 */ /* 0x000fc8000f8f08ff */
[----:B------:R-:W-:-:S04]  /*1af0*/  USHF.L.U32 UR4, UR4, 0x6, URZ ;  /* 0x0000000604047899 */ /* 0x000fc800080006ff */
[----:B------:R-:W-:-:S04]  /*1b00*/  ULOP3.LUT UR35, UR4, 0xffffff80, URZ, 0xc0, !UPT ;  /* 0xffffff8004237892 */ /* 0x000fc8000f8ec0ff */
[----:B------:R-:W-:Y:S01]  /*1b10*/  UIADD3 UR35, UPT, UPT, UR53, UR35, URZ ;  /* 0x0000002335237290 */ /* 0x000fe2000fffe0ff */
[----:B------:R-:W-:Y:S11]  /*1b20*/  BRA.U !UP0, `(.L_x_25) ;  /* 0x0000000508107547 */ /* 0x000ff6000b800000 */
[----:B------:R-:W-:Y:S01]  /*1b30*/  UMOV UR30, UR52 ;  /* 0x00000034001e7c82 */ /* 0x000fe20008000000 */
[----:B------:R-:W-:Y:S01]  /*1b40*/  UMOV UR6, UR29 ;  /* 0x0000001d00067c82 */ /* 0x000fe20008000000 */
[----:B------:R-:W-:-:S05]  /*1b50*/  UMOV UR26, 0x20 ;  /* 0x00000020001a7882 */ /* 0x000fca0000000000 */
.L_x_33:
[----:B------:R-:W-:Y:S01]  /*1b60*/  ULEA UR5, UR6, UR21, 0x3 ;  /* 0x0000001506057291 */ /* 0x000fe2000f8e18ff */
[----:B--2---:R-:W-:Y:S01]  /*1b70*/  @P4 MOV R2, 0x10000 ;  /* 0x0001000000024802 */ /* 0x004fe20000000f00 */
[----:B--23--:R-:W-:Y:S10]  /*1b80*/  @P1 BRA `(.L_x_26) ;  /* 0x00000000000c1947 */ /* 0x00cff40003800000 */
[----:B------:R-:W-:-:S04]  /*1b90*/  SHF.L.U32 R3, R12, 0x1f, RZ ;  /* 0x0000001f0c037819 */ /* 0x000fc800000006ff */
[----:B------:R-:W2:Y:S02]  /*1ba0*/  SYNCS.PHASECHK.TRANS64.TRYWAIT P0, [UR5+0x18], R3 ;  /* 0x00001803ff0075a7 */ /* 0x000ea40008001105 */
[----:B--2---:R-:W-:Y:S05]  /*1bb0*/  @!P0 BRA `(.L_x_27) ;  /* 0x0000007800448947 */ /* 0x004fea0003800000 */
.L_x_26:
[----:B------:R2:W-:Y:S01]  /*1bc0*/  @P4 SYNCS.ARRIVE.TRANS64 RZ, [UR5], R2 ;  /* 0x00000002ffff49a7 */ /* 0x0005e20008000005 */
[----:B------:R-:W-:Y:S02]  /*1bd0*/  ULOP3.LUT UR4, UR38, 0x2, URZ, 0xfc, !UPT ;  /* 0x0000000226047892 */ /* 0x000fe4000f8efcff */
[----:B------:R-:W-:Y:S02]  /*1be0*/  UIADD3 UR30, UPT, UPT, UR30, 0x1, URZ ;  /* 0x000000011e1e7890 */ /* 0x000fe4000fffe0ff */
[----:B------:R-:W-:Y:S02]  /*1bf0*/  UISETP.NE.AND UP0, UPT, UR4, 0x2, UPT ;  /* 0x000000020400788c */ /* 0x000fe4000bf05270 */
[----:B------:R-:W-:-:S07]  /*1c00*/  UISETP.NE.AND UP2, UPT, UR30, 0x1, UPT ;  /* 0x000000011e00788c */ /* 0x000fce000bf45270 */
[----:B------:R-:W-:Y:S05]  /*1c10*/  BRA.U UP0, `(.L_x_28) ;  /* 0x0000000100047547 */ /* 0x000fea000b800000 */
[----:B------:R-:W-:Y:S05]  /*1c20*/  BPT.TRAP 0x1 ;  /* 0x000000040000795c */ /* 0x000fea0000300000 */
.L_x_28:
[----:B------:R-:W-:Y:S04]  /*1c30*/  BSSY.RECONVERGENT B0, `(.L_x_29) ;  /* 0x0000003000007945 */ /* 0x000fe80003800200 */
[----:B------:R-:W-:Y:S05]  /*1c40*/  @!P3 BRA `(.L_x_30) ;  /* 0x000000000004b947 */ /* 0x000fea0003800000 */
[----:B------:R-:W-:Y:S05]  /*1c50*/  BPT.TRAP 0x1 ;  /* 0x000000040000795c */ /* 0x000fea0000300000 */
.L_x_30:
[----:B------:R-:W-:Y:S05]  /*1c60*/  BSYNC.RECONVERGENT B0 ;  /* 0x0000000000007941 */ /* 0x000fea0003800200 */
.L_x_29:
[----:B------:R-:W-:Y:S01]  /*1c70*/  UIADD3 UR4, UPT, UPT, UR6, 0x1, URZ ;  /* 0x0000000106047890 */ /* 0x000fe2000fffe0ff */
[----:B------:R-:W-:Y:S01]  /*1c80*/  BSSY.RECONVERGENT B0, `(.L_x_31) ;  /* 0x000002a000007945 */ /* 0x000fe20003800200 */
[----:B------:R-:W-:Y:S02]  /*1c90*/  ELECT P0, URZ, PT ;  /* 0x0000000000ff782f */ /* 0x000fe40003800000 */
[----:B------:R-:W-:-:S04]  /*1ca0*/  UISETP.NE.AND UP0, UPT, UR4, 0x3, UPT ;  /* 0x000000030400788c */ /* 0x000fc8000bf05270 */
[----:B------:R-:W-:Y:S02]  /*1cb0*/  USEL UR7, URZ, 0x1, UP0 ;  /* 0x00000001ff077887 */ /* 0x000fe40008000000 */
[----:B------:R-:W-:-:S04]  /*1cc0*/  USEL UR29, UR4, URZ, UP0 ;  /* 0x000000ff041d7287 */ /* 0x000fc80008000000 */
[----:B------:R-:W-:Y:S01]  /*1cd0*/  ULEA UR4, UR29, UR21, 0x3 ;  /* 0x000000151d047291 */ /* 0x000fe2000f8e18ff */
[----:B------:R-:W-:-:S04]  /*1ce0*/  LOP3.LUT R12, R12, UR7, RZ, 0x3c, !PT ;  /* 0x000000070c0c7c12 */ /* 0x000fc8000f8e3cff */
[----:B-1----:R-:W-:-:S04]  /*1cf0*/  SHF.L.U32 R0, R12, 0x1f, RZ ;  /* 0x0000001f0c007819 */ /* 0x002fc800000006ff */
[----:B------:R1:W3:Y:S01]  /*1d00*/  SYNCS.PHASECHK.TRANS64.TRYWAIT P1, [UR4+0x18], R0 ;  /* 0x00001800ff0075a7 */ /* 0x0002e20008021104 */
[----:B------:R-:W-:Y:S05]  /*1d10*/  @!P0 BRA `(.L_x_32) ;  /* 0x0000000000808947 */ /* 0x000fea0003800000 */
[----:B------:R-:W-:Y:S02]  /*1d20*/  USHF.L.U32 UR4, UR6, 0xe, URZ ;  /* 0x0000000e06047899 */ /* 0x000fe400080006ff */
[----:B------:R-:W-:Y:S02]  /*1d30*/  UIADD3 UR22, UP1, UPT, UR42, 0x80, URZ ;  /* 0x000000802a167890 */ /* 0x000fe4000ff3e0ff */
[----:B------:R-:W-:Y:S02]  /*1d40*/  ULEA UR24, UR37, UR4, 0x2 ;  /* 0x0000000425187291 */ /* 0x000fe4000f8e10ff */
[----:B------:R-:W-:Y:S02]  /*1d50*/  UIADD3 UR14, UP0, UPT, UR42, 0x180, URZ ;  /* 0x000001802a0e7890 */ /* 0x000fe4000ff1e0ff */
[----:B------:R-:W-:Y:S02]  /*1d60*/  UIADD3 UR24, UPT, UPT, UR21, UR24, URZ ;  /* 0x0000001815187290 */ /* 0x000fe4000fffe0ff */
[----:B------:R-:W-:-:S02]  /*1d70*/  UIADD3 UR4, UPT, UPT, UR21, UR4, URZ ;  /* 0x0000000415047290 */ /* 0x000fc4000fffe0ff */
[----:B------:R-:W-:Y:S02]  /*1d80*/  UIADD3 UR34, UPT, UPT, UR26, -0x20, URZ ;  /* 0xffffffe01a227890 */ /* 0x000fe4000fffe0ff */
[----:B------:R-:W-:Y:S02]  /*1d90*/  ULOP3.LUT UR33, UR5, 0xfefffff8, URZ, 0xc0, !UPT ;  /* 0xfefffff805217892 */ /* 0x000fe4000f8ec0ff */
[----:B------:R-:W-:Y:S02]  /*1da0*/  UIADD3.X UR23, UPT, UPT, URZ, UR43, URZ, UP1, !UPT ;  /* 0x0000002bff177290 */ /* 0x000fe40008ffe4ff */
[----:B------:R-:W-:Y:S02]  /*1db0*/  UIADD3 UR32, UPT, UPT, UR24, 0x8400, URZ ;  /* 0x0000840018207890 */ /* 0x000fe4000fffe0ff */
[----:B------:R-:W-:Y:S02]  /*1dc0*/  UPRMT UR7, URZ, 0x5410, UR31 ;  /* 0x00005410ff077896 */ /* 0x000fe4000800001f */
[----:B------:R-:W-:-:S02]  /*1dd0*/  UIADD3 UR24, UPT, UPT, UR24, 0xa400, URZ ;  /* 0x0000a40018187890 */ /* 0x000fc4000fffe0ff */
[----:B------:R-:W-:Y:S02]  /*1de0*/  UIADD3.X UR15, UPT, UPT, URZ, UR43, URZ, UP0, !UPT ;  /* 0x0000002bff0f7290 */ /* 0x000fe400087fe4ff */
[----:B------:R-:W-:Y:S02]  /*1df0*/  UIADD3 UR16, UPT, UPT, UR4, 0x14400, URZ ;  /* 0x0001440004107890 */ /* 0x000fe4000fffe0ff */
[----:B------:R-:W-:Y:S01]  /*1e00*/  UIADD3 UR8, UPT, UPT, UR4, 0x16400, URZ ;  /* 0x0001640004087890 */ /* 0x000fe2000fffe0ff */
[----:B------:R-:W-:Y:S01]  /*1e10*/  UMOV UR40, 0x0 ;  /* 0x0000000000287882 */ /* 0x000fe20000000000 */
[----:B------:R-:W-:Y:S01]  /*1e20*/  UMOV UR41, 0x10000000 ;  /* 0x1000000000297882 */ /* 0x000fe20000000000 */
[----:B------:R-:W-:Y:S01]  /*1e30*/  UMOV UR27, UR35 ;  /* 0x00000023001b7c82 */ /* 0x000fe20008000000 */
[----:B------:R-:W-:Y:S01]  /*1e40*/  UMOV UR28, UR36 ;  /* 0x00000024001c7c82 */ /* 0x000fe20008000000 */
[----:B------:R-:W-:Y:S01]  /*1e50*/  UMOV UR25, UR33 ;  /* 0x0000002100197c82 */ /* 0x000fe20008000000 */
[----:B------:R-:W-:Y:S01]  /*1e60*/  UMOV UR20, UR36 ;  /* 0x0000002400147c82 */ /* 0x000fe20008000000 */
[----:B------:R-:W-:Y:S01]  /*1e70*/  UMOV UR17, UR33 ;  /* 0x0000002100117c82 */ /* 0x000fe20008000000 */
[----:B------:R-:W-:Y:S01]  /*1e80*/  UMOV UR18, UR34 ;  /* 0x0000002200127c82 */ /* 0x000fe20008000000 */
[----:B------:R4:W-:Y:S01]  /*1e90*/  UTMALDG.3D.MULTICAST.2CTA [UR32], [UR22], UR7, desc[UR40] ;  /* 0x00002820160073b4 */ /* 0x0009e20008211807 */
[----:B------:R-:W-:Y:S01]  /*1ea0*/  UMOV UR10, UR26 ;  /* 0x0000001a000a7c82 */ /* 0x000fe20008000000 */
[----:B------:R-:W-:Y:S01]  /*1eb0*/  UMOV UR11, UR19 ;  /* 0x00000013000b7c82 */ /* 0x000fe20008000000 */
[----:B------:R-:W-:Y:S01]  /*1ec0*/  UMOV UR12, UR36 ;  /* 0x00000024000c7c82 */ /* 0x000fe20008000000 */
[----:B------:R-:W-:Y:S01]  /*1ed0*/  UMOV UR9, UR33 ;  /* 0x0000002100097c82 */ /* 0x000fe20008000000 */
[----:B------:R4:W-:Y:S01]  /*1ee0*/  UTMALDG.3D.MULTICAST.2CTA [UR24], [UR22], UR7, desc[UR40] ;  /* 0x00002818160073b4 */ /* 0x0009e20008211807 */
[----:B------:R4:W-:Y:S01]  /*1ef0*/  UTMALDG.3D.2CTA [UR16], [UR14], desc[UR40] ;  /* 0x000028100e0075b4 */ /* 0x0009e20008211000 */
[----:B------:R4:W-:Y:S02]  /*1f00*/  UTMALDG.3D.2CTA [UR8], [UR14], desc[UR40] ;  /* 0x000028080e0075b4 */ /* 0x0009e40008211000 */
[----:B----4-:R-:W-:Y:S01]  /*1f10*/  NOP ;  /* 0x0000000000007918 */ /* 0x010fe20000000000 */
.L_x_32:
[----:B------:R-:W-:Y:S05]  /*1f20*/  BSYNC.RECONVERGENT B0 ;  /* 0x0000000000007941 */ /* 0x000fea0003800200 */
.L_x_31:
[----:B------:R-:W-:Y:S01]  /*1f30*/  UIADD3 UR26, UPT, UPT, UR26, 0x40, URZ ;  /* 0x000000401a1a7890 */ /* 0x000fe2000fffe0ff */
[----:B------:R-:W-:Y:S01]  /*1f40*/  UMOV UR6, UR29 ;  /* 0x0000001d00067c82 */ /* 0x000fe20008000000 */
[----:B------:R-:W-:Y:S01]  /*1f50*/  UMOV UR13, UR39 ;  /* 0x00000027000d7c82 */ /* 0x000fe20008000000 */
[----:B------:R-:W-:Y:S09]  /*1f60*/  BRA.U UP2, `(.L_x_33) ;  /* 0xfffffff902fc7547 */ /* 0x000ff2000b83ffff */
.L_x_25:
[----:B------:R-:W-:Y:S01]  /*1f70*/  ULEA UR4, UR29, UR21, 0x3 ;  /* 0x000000151d047291 */ /* 0x000fe2000f8e18ff */
[----:B-1----:R-:W-:Y:S01]  /*1f80*/  SHF.L.U32 R0, R12, 0x1f, RZ ;  /* 0x0000001f0c007819 */ /* 0x002fe200000006ff */
[----:B------:R-:W-:Y:S01]  /*1f90*/  @!P2 SYNCS.ARRIVE.TRANS64.A1T0 RZ, [UR21+0x78], RZ ;  /* 0x000078ffffffa9a7 */ /* 0x000fe20008100015 */
[----:B------:R-:W-:-:S06]  /*1fa0*/  UISETP.GT.AND UP0, UPT, UR51, UR50, UPT ;  /* 0x000000323300728c */ /* 0x000fcc000bf04270 */
[----:B--23--:R1:W2:Y:S03]  /*1fb0*/  SYNCS.PHASECHK.TRANS64.TRYWAIT P1, [UR4+0x18], R0 ;  /* 0x00001800ff0075a7 */ /* 0x00c2a60008021104 */
[----:B------:R-:W-:Y:S05]  /*1fc0*/  BRA.U !UP0, `(.L_x_34) ;  /* 0x0000000508087547 */ /* 0x000fea000b800000 */
[----:B------:R-:W-:Y:S01]  /*1fd0*/  UIADD3 UR30, UPT, UPT, UR54, UR13, URZ ;  /* 0x0000000d361e7290 */ /* 0x000fe2000fffe0ff */
[----:B------:R-:W-:-:S11]  /*1fe0*/  UMOV UR7, UR29 ;  /* 0x0000001d00077c82 */ /* 0x000fd60008000000 */
.L_x_42:
[----:B------:R-:W-:Y:S01]  /*1ff0*/  ULEA UR6, UR7, UR21, 0x3 ;  /* 0x0000001507067291 */ /* 0x000fe2000f8e18ff */
[----:B--2---:R-:W-:Y:S01]  /*2000*/  @P4 MOV R2, 0x10000 ;  /* 0x0001000000024802 */ /* 0x004fe20000000f00 */
[----:B--23--:R-:W-:Y:S10]  /*2010*/  @P1 BRA `(.L_x_35) ;  /* 0x00000000000c1947 */ /* 0x00cff40003800000 */
[----:B------:R-:W-:-:S04]  /*2020*/  SHF.L.U32 R3, R12, 0x1f, RZ ;  /* 0x0000001f0c037819 */ /* 0x000fc800000006ff */
[----:B------:R-:W2:Y:S02]  /*2030*/  SYNCS.PHASECHK.TRANS64.TRYWAIT P0, [UR6+0x18], R3 ;  /* 0x00001803ff0075a7 */ /* 0x000ea40008001106 */
[----:B--2---:R-:W-:Y:S05]  /*2040*/  @!P0 BRA `(.L_x_36) ;  /* 0x0000007400388947 */ /* 0x004fea0003800000 */
.L_x_35:
[----:B------:R2:W-:Y:S01]  /*2050*/  @P4 SYNCS.ARRIVE.TRANS64 RZ, [UR6], R2 ;  /* 0x00000002ffff49a7 */ /* 0x0005e20008000006 */
[----:B------:R-:W-:-:S04]  /*2060*/  ULOP3.LUT UR4, UR38, 0x2, URZ, 0xfc, !UPT ;  /* 0x0000000226047892 */ /* 0x000fc8000f8efcff */
[----:B------:R-:W-:-:S09]  /*2070*/  UISETP.NE.AND UP0, UPT, UR4, 0x2, UPT ;  /* 0x000000020400788c */ /* 0x000fd2000bf05270 */
[----:B------:R-:W-:Y:S05]  /*2080*/  BRA.U UP0, `(.L_x_37) ;  /* 0x0000000100047547 */ /* 0x000fea000b800000 */
[----:B------:R-:W-:Y:S05]  /*2090*/  BPT.TRAP 0x1 ;  /* 0x000000040000795c */ /* 0x000fea0000300000 */
.L_x_37:
[----:B------:R-:W-:Y:S04]  /*20a0*/  BSSY.RECONVERGENT B0, `(.L_x_38) ;  /* 0x0000003000007945 */ /* 0x000fe80003800200 */
[----:B------:R-:W-:Y:S05]  /*20b0*/  @!P3 BRA `(.L_x_39) ;  /* 0x000000000004b947 */ /* 0x000fea0003800000 */
[----:B------:R-:W-:Y:S05]  /*20c0*/  BPT.TRAP 0x1 ;  /* 0x000000040000795c */ /* 0x000fea0000300000 */
.L_x_39:
[----:B------:R-:W-:Y:S05]  /*20d0*/  BSYNC.RECONVERGENT B0 ;  /* 0x0000000000007941 */ /* 0x000fea0003800200 */
.L_x_38:
        /* <DEDUP_REMOVED lines=14> */
[----:B------:R-:W-:Y:S02]  /*21c0*/  USHF.L.U32 UR34, UR13, 0x6, URZ ;  /* 0x000000060d227899 */ /* 0x000fe400080006ff */
[----:B------:R-:W-:Y:S02]  /*21d0*/  UIADD3 UR24, UPT, UPT, UR21, UR24, URZ ;  /* 0x0000001815187290 */ /* 0x000fe4000fffe0ff */
[----:B------:R-:W-:-:S02]  /*21e0*/  UIADD3 UR22, UP0, UPT, UR42, 0x180, URZ ;  /* 0x000001802a167890 */ /* 0x000fc4000ff1e0ff */
[----:B------:R-:W-:Y:S02]  /*21f0*/  UIADD3 UR4, UPT, UPT, UR21, UR4, URZ ;  /* 0x0000000415047290 */ /* 0x000fe4000fffe0ff */
[----:B------:R-:W-:Y:S02]  /*2200*/  ULOP3.LUT UR33, UR6, 0xfefffff8, URZ, 0xc0, !UPT ;  /* 0xfefffff806217892 */ /* 0x000fe4000f8ec0ff */
[----:B------:R-:W-:Y:S02]  /*2210*/  UIADD3.X UR15, UPT, UPT, URZ, UR43, URZ, UP1, !UPT ;  /* 0x0000002bff0f7290 */ /* 0x000fe40008ffe4ff */
[----:B------:R-:W-:Y:S02]  /*2220*/  UIADD3 UR32, UPT, UPT, UR24, 0x8400, URZ ;  /* 0x0000840018207890 */ /* 0x000fe4000fffe0ff */
[----:B------:R-:W-:Y:S02]  /*2230*/  UPRMT UR5, URZ, 0x5410, UR31 ;  /* 0x00005410ff057896 */ /* 0x000fe4000800001f */
[----:B------:R-:W-:-:S02]  /*2240*/  UIADD3 UR26, UPT, UPT, UR34, 0x20, URZ ;  /* 0x00000020221a7890 */ /* 0x000fc4000fffe0ff */
[----:B------:R-:W-:Y:S02]  /*2250*/  UIADD3 UR24, UPT, UPT, UR24, 0xa400, URZ ;  /* 0x0000a40018187890 */ /* 0x000fe4000fffe0ff */
        /* <DEDUP_REMOVED lines=20> */
.L_x_41:
[----:B------:R-:W-:Y:S05]  /*23a0*/  BSYNC.RECONVERGENT B0 ;  /* 0x0000000000007941 */ /* 0x000fea0003800200 */
.L_x_40:
[----:B------:R-:W-:Y:S01]  /*23b0*/  UIADD3 UR13, UPT, UPT, UR13, 0x1, URZ ;  /* 0x000000010d0d7890 */ /* 0x000fe2000fffe0ff */
[----:B------:R-:W-:-:S03]  /*23c0*/  UMOV UR7, UR29 ;  /* 0x0000001d00077c82 */ /* 0x000fc60008000000 */
[----:B------:R-:W-:-:S09]  /*23d0*/  UISETP.NE.AND UP0, UPT, UR13, UR30, UPT ;  /* 0x0000001e0d00728c */ /* 0x000fd2000bf05270 */
[----:B------:R-:W-:Y:S05]  /*23e0*/  BRA.U UP0, `(.L_x_42) ;  /* 0xfffffffd00007547 */ /* 0x000fea000b83ffff */
.L_x_34:
[C---:B------:R-:W-:Y:S01]  /*23f0*/  LEA R3, R11.reuse, UR21, 0x3 ;  /* 0x000000150b037c11 */ /* 0x040fe2000f8e18ff */
[----:B------:R-:W-:Y:S01]  /*2400*/  NOP ;  /* 0x0000000000007918 */ /* 0x000fe20000000000 */
[----:B-1----:R-:W-:Y:S02]  /*2410*/  SHF.L.U32 R0, R10, 0x1f, RZ ;  /* 0x0000001f0a007819 */ /* 0x002fe400000006ff */
[----:B------:R-:W-:Y:S02]  /*2420*/  LEA R5, R11, UR21, 0x4 ;  /* 0x000000150b057c11 */ /* 0x000fe4000f8e20ff */
[----:B------:R-:W1:Y:S02]  /*2430*/  SYNCS.PHASECHK.TRANS64.TRYWAIT P0, [R3+URZ+0x80], R0 ;  /* 0x00008000030075a7 */ /* 0x000e6400080011ff */
[----:B-1----:R-:W-:Y:S05]  /*2440*/  @!P0 BRA `(.L_x_43) ;  /* 0x0000007000508947 */ /* 0x002fea0003800000 */
.L_x_155:
[----:B------:R-:W4:Y:S01]  /*2450*/  LDS.128 R4, [R5+0x110] ;  /* 0x0001100005047984 */ /* 0x000f220000000c00 */
[----:B------:R-:W-:Y:S01]  /*2460*/  UISETP.GE.AND UP0, UPT, UR45, 0x1, UPT ;  /* 0x000000012d00788c */ /* 0x000fe2000bf06270 */
[----:B------:R-:W-:Y:S01]  /*2470*/  @!PT LDS RZ, [RZ] ;  /* 0x00000000fffff984 */ /* 0x000fe20000000800 */
[----:B------:R-:W-:Y:S01]  /*2480*/  @!PT LDS RZ, [RZ] ;  /* 0x00000000fffff984 */ /* 0x000fe20000000800 */
[----:B------:R-:W-:Y:S01]  /*2490*/  @!PT LDS RZ, [RZ] ;  /* 0x00000000fffff984 */ /* 0x000fe20000000800 */
[----:B------:R-:W-:Y:S01]  /*24a0*/  @!PT LDS RZ, [RZ] ;  /* 0x00000000fffff984 */ /* 0x000fe20000000800 */
[----:B------:R1:W-:Y:S06]  /*24b0*/  MEMBAR.ALL.CTA ;  /* 0x0000000000007992 */ /* 0x0003ec0000008000 */
[----:B-1----:R-:W1:Y:S01]  /*24c0*/  FENCE.VIEW.ASYNC.S ;  /* 0x00000000000073c6 */ /* 0x002e620000000000 */
[----:B----4-:R-:W-:-:S13]  /*24d0*/  LOP3.LUT P0, RZ, R6, 0x1, RZ, 0xc0, !PT ;  /* 0x0000000106ff7812 */ /* 0x010fda000780c0ff */
[----:B-1----:R-:W-:Y:S01]  /*24e0*/  VOTEU.ANY UP1, P0 ;  /* 0x0000000000ff7886 */ /* 0x002fe20000020100 */
[----:B------:R-:W-:-:S13]  /*24f0*/  PLOP3.LUT P0, PT, PT, PT, UP1, 0x80, 0x8 ;  /* 0x000000000008781c */ /* 0x000fda0003f0f018 */
[----:B------:R-:W-:Y:S02]  /*2500*/  @P0 LOP3.LUT R0, R5, 0xffff, RZ, 0xc0, !PT ;  /* 0x0000ffff05000812 */ /* 0x000fe400078ec0ff */
[----:B--2---:R-:W-:Y:S02]  /*2510*/  @P0 MOV R2, R4 ;  /* 0x0000000400020202 */ /* 0x004fe40000000f00 */
[----:B------:R-:W-:Y:S01]  /*2520*/  @P0 R2UR UR5, R0 ;  /* 0x00000000000502ca */ /* 0x000fe200000e0000 */
[----:B------:R-:W-:Y:S01]  /*2530*/  VIADD R0, R3, 0x90 ;  /* 0x0000009003007836 */ /* 0x000fe20000000000 */
[----:B------:R-:W-:Y:S02]  /*2540*/  @P0 SHF.R.U32.HI R4, RZ, 0x10, R5 ;  /* 0x00000010ff040819 */ /* 0x000fe40000011605 */
[----:B------:R-:W-:Y:S02]  /*2550*/  @P0 R2UR UR6, R2 ;  /* 0x00000000020602ca */ /* 0x000fe400000e0000 */
[----:B------:R-:W-:-:S02]  /*2560*/  PRMT R0, RZ, 0x654, R0 ;  /* 0x00000654ff007816 */ /* 0x000fc40000000000 */
[----:B------:R-:W-:Y:S02]  /*2570*/  @P0 R2UR UR4, R4 ;  /* 0x00000000040402ca */ /* 0x000fe400000e0000 */
[----:B------:R1:W-:Y:S03]  /*2580*/  SYNCS.ARRIVE.TRANS64.RED.A1T0 RZ, [R0+URZ], RZ ;  /* 0x000000ff00ff79a7 */ /* 0x0003e600081004ff */
[----:B------:R-:W-:-:S04]  /*2590*/  @UP1 UMOV UR44, UR5 ;  /* 0x00000005002c1c82 */ /* 0x000fc80008000000 */
[----:B------:R-:W-:-:S04]  /*25a0*/  @UP1 UMOV UR46, UR6 ;  /* 0x00000006002e1c82 */ /* 0x000fc80008000000 */
[----:B------:R-:W-:Y:S01]  /*25b0*/  @UP1 UMOV UR36, UR4 ;  /* 0x0000000400241c82 */ /* 0x000fe20008000000 */
[----:B------:R-:W-:Y:S05]  /*25c0*/  BRA.U !UP0, `(.L_x_44) ;  /* 0x0000000108d47547 */ /* 0x000fea000b800000 */
[----:B------:R-:W2:Y:S01]  /*25d0*/  LDCU.128 UR12, c[0x0][0xb10] ;  /* 0x00016200ff0c77ac */ /* 0x000ea20008000c00 */
[----:B------:R-:W4:Y:S01]  /*25e0*/  LDCU UR22, c[0x0][0xb20] ;  /* 0x00016400ff1677ac */ /* 0x000f220008000800 */
[----:B------:R-:W3:Y:S01]  /*25f0*/  LDCU UR20, c[0x0][0xb0c] ;  /* 0x00016180ff1477ac */ /* 0x000ee20008000800 */
[----:B------:R-:W1:Y:S01]  /*2600*/  LDCU.64 UR8, c[0x0][0xb28] ;  /* 0x00016500ff0877ac */ /* 0x000e620008000a00 */
[----:B------:R-:W-:Y:S02]  /*2610*/  UISETP.NE.AND UP3, UPT, UR45, 0x1, UPT ;  /* 0x000000012d00788c */ /* 0x000fe4000bf65270 */
[----:B--2---:R-:W-:Y:S02]  /*2620*/  UIMAD.WIDE.U32 UR6, UR48, UR15, URZ ;  /* 0x0000000f300672a5 */ /* 0x004fe4000f8e00ff */
[----:B------:R-:W-:Y:S02]  /*2630*/  UIMAD.WIDE.U32 UR4, UR49, UR12, URZ ;  /* 0x0000000c310472a5 */ /* 0x000fe4000f8e00ff */
[----:B------:R-:W-:-:S02]  /*2640*/  UISETP.NE.AND UP0, UPT, UR14, 0x1, UPT ;  /* 0x000000010e00788c */ /* 0x000fc4000bf05270 */
[----:B------:R-:W-:Y:S01]  /*2650*/  UIMAD.WIDE.U32 UR18, UR44, UR15, URZ ;  /* 0x0000000f2c1272a5 */ /* 0x000fe2000f8e00ff */
[----:B------:R-:W-:Y:S02]  /*2660*/  UMOV UR6, UR7 ;  /* 0x0000000700067c82 */ /* 0x000fe40008000000 */
[----:B------:R-:W-:Y:S01]  /*2670*/  UMOV UR4, UR5 ;  /* 0x0000000500047c82 */ /* 0x000fe20008000000 */
[----:B----4-:R-:W-:Y:S02]  /*2680*/  USHF.R.U32.HI UR6, URZ, UR22, UR6 ;  /* 0x00000016ff067299 */ /* 0x010fe40008011606 */
[----:B---3--:R-:W-:Y:S02]  /*2690*/  UISETP.NE.AND UP2, UPT, UR20, 0x1, UPT ;  /* 0x000000011400788c */ /* 0x008fe4000bf45270 */
[----:B------:R-:W-:Y:S02]  /*26a0*/  USHF.R.U32.HI UR4, URZ, UR13, UR4 ;  /* 0x0000000dff047299 */ /* 0x000fe40008011604 */
[----:B------:R-:W-:-:S02]  /*26b0*/  USEL UR5, UR48, UR6, !UP0 ;  /* 0x0000000630057287 */ /* 0x000fc4000c000000 */
[----:B------:R-:W-:Y:S02]  /*26c0*/  USEL UR6, UR49, UR4, !UP2 ;  /* 0x0000000431067287 */ /* 0x000fe4000d000000 */
[----:B-1----:R-:W-:Y:S01]  /*26d0*/  UIMAD.WIDE.U32 UR10, UR5, UR8, URZ ;  /* 0x00000008050a72a5 */ /* 0x002fe2000f8e00ff */
[----:B------:R-:W-:Y:S01]  /*26e0*/  UMOV UR4, UR19 ;  /* 0x0000001300047c82 */ /* 0x000fe20008000000 */
[----:B------:R-:W-:Y:S02]  /*26f0*/  UIMAD.WIDE.U32 UR16, UR46, UR12, URZ ;  /* 0x0000000c2e1072a5 */ /* 0x000fe4000f8e00ff */
[----:B------:R-:W-:-:S03]  /*2700*/  UIMAD.WIDE.U32 UR18, UR6, UR8, URZ ;  /* 0x00000008061272a5 */ /* 0x000fc6000f8e00ff */
[----:B------:R-:W-:Y:S01]  /*2710*/  UMOV UR10, UR11 ;  /* 0x0000000b000a7c82 */ /* 0x000fe20008000000 */
[----:B------:R-:W-:Y:S02]  /*2720*/  USHF.R.U32.HI UR4, URZ, UR22, UR4 ;  /* 0x00000016ff047299 */ /* 0x000fe40008011604 */
[----:B------:R-:W-:Y:S01]  /*2730*/  @UP3 USHF.R.U32.HI UR5, URZ, UR9, UR10 ;  /* 0x00000009ff053299 */ /* 0x000fe2000801160a */
[----:B------:R-:W-:Y:S01]  /*2740*/  UMOV UR16, UR17 ;  /* 0x0000001100107c82 */ /* 0x000fe20008000000 */
[----:B------:R-:W-:Y:S01]  /*2750*/  UMOV UR18, UR19 ;  /* 0x0000001300127c82 */ /* 0x000fe20008000000 */
[----:B------:R-:W-:Y:S02]  /*2760*/  USHF.R.U32.HI UR13, URZ, UR13, UR16 ;  /* 0x0000000dff0d7299 */ /* 0x000fe40008011610 */
[----:B------:R-:W-:Y:S02]  /*2770*/  USEL UR4, UR44, UR4, !UP0 ;  /* 0x000000042c047287 */ /* 0x000fe4000c000000 */
[----:B------:R-:W-:-:S02]  /*2780*/  @UP3 USHF.R.U32.HI UR6, URZ, UR9, UR18 ;  /* 0x00000009ff063299 */ /* 0x000fc40008011612 */
[----:B------:R-:W-:Y:S02]  /*2790*/  UIMAD UR7, UR45, UR5, URZ ;  /* 0x000000052d0772a4 */ /* 0x000fe4000f8e02ff */
[----:B------:R-:W-:Y:S02]  /*27a0*/  USEL UR5, UR46, UR13, !UP2 ;  /* 0x0000000d2e057287 */ /* 0x000fe4000d000000 */
[----:B------:R-:W-:Y:S02]  /*27b0*/  UIMAD UR10, UR45, UR6, URZ ;  /* 0x000000062d0a72a4 */ /* 0x000fe4000f8e02ff */
[----:B------:R-:W-:Y:S02]  /*27c0*/  UISETP.GE.AND UP0, UPT, UR4, UR7, UPT ;  /* 0x000000070400728c */ /* 0x000fe4000bf06270 */
[----:B------:R-:W-:Y:S02]  /*27d0*/  UIMAD.WIDE.U32 UR12, UR4, UR8, URZ ;  /* 0x00000008040c72a5 */ /* 0x000fe4000f8e00ff */
[----:B------:R-:W-:-:S02]  /*27e0*/  UISETP.GE.OR UP0, UPT, UR5, UR10, UP0 ;  /* 0x0000000a0500728c */ /* 0x000fc40008706670 */
        /* <DEDUP_REMOVED lines=19> */
.L_x_44:
[----:B------:R-:W2:Y:S02]  /*2920*/  LDCU UR4, c[0x0][0xb30] ;  /* 0x00016600ff0477ac */ /* 0x000ea40008000800 */
[----:B--2---:R-:W-:-:S09]  /*2930*/  UISETP.NE.AND UP0, UPT, UR4, 0x1, UPT ;  /* 0x000000010400788c */ /* 0x004fd2000bf05270 */
[----:B------:R-:W-:Y:S05]  /*2940*/  BRA.U UP0, `(.L_x_45) ;  /* 0x0000000100447547 */ /* 0x000fea000b800000 */
[----:B------:R-:W2:Y:S01]  /*2950*/  LDCU.128 UR8, c[0x0][0xb10] ;  /* 0x00016200ff0877ac */ /* 0x000ea20008000c00 */
[----:B------:R-:W4:Y:S01]  /*2960*/  LDCU UR12, c[0x0][0xb0c] ;  /* 0x00016180ff0c77ac */ /* 0x000f220008000800 */
[----:B------:R-:W1:Y:S01]  /*2970*/  LDCU UR13, c[0x0][0xb20] ;  /* 0x00016400ff0d77ac */ /* 0x000e620008000800 */
[----:B--2---:R-:W-:Y:S02]  /*2980*/  UIMAD.WIDE.U32 UR6, UR46, UR8, URZ ;  /* 0x000000082e0672a5 */ /* 0x004fe4000f8e00ff */
[----:B------:R-:W-:Y:S02]  /*2990*/  UIMAD.WIDE.U32 UR4, UR44, UR11, URZ ;  /* 0x0000000b2c0472a5 */ /* 0x000fe4000f8e00ff */
[----:B----4-:R-:W-:Y:S02]  /*29a0*/  UISETP.NE.AND UP2, UPT, UR12, 0x1, UPT ;  /* 0x000000010c00788c */ /* 0x010fe4000bf45270 */
[----:B------:R-:W-:Y:S01]  /*29b0*/  UISETP.NE.AND UP0, UPT, UR10, 0x1, UPT ;  /* 0x000000010a00788c */ /* 0x000fe2000bf05270 */
[----:B------:R-:W-:-:S02]  /*29c0*/  UMOV UR6, UR7 ;  /* 0x0000000700067c82 */ /* 0x000fc40008000000 */
[----:B------:R-:W-:Y:S01]  /*29d0*/  UMOV UR4, UR5 ;  /* 0x0000000500047c82 */ /* 0x000fe20008000000 */
[----:B------:R-:W-:Y:S02]  /*29e0*/  USHF.R.U32.HI UR9, URZ, UR9, UR6 ;  /* 0x00000009ff097299 */ /* 0x000fe40008011606 */
[----:B-1----:R-:W-:Y:S02]  /*29f0*/  USHF.R.U32.HI UR4, URZ, UR13, UR4 ;  /* 0x0000000dff047299 */ /* 0x002fe40008011604 */
[----:B------:R-:W-:Y:S02]  /*2a00*/  USEL UR5, UR46, UR9, !UP2 ;  /* 0x000000092e057287 */ /* 0x000fe4000d000000 */
[----:B------:R-:W-:-:S04]  /*2a10*/  USEL UR4, UR44, UR4, !UP0 ;  /* 0x000000042c047287 */ /* 0x000fc8000c000000 */
[----:B------:R-:W-:Y:S02]  /*2a20*/  UIADD3 UR6, UPT, UPT, UR5, -UR4, URZ ;  /* 0x8000000405067290 */ /* 0x000fe4000fffe0ff */
[----:B------:R-:W-:Y:S02]  /*2a30*/  UIADD3 UR4, UPT, UPT, -UR5, UR4, URZ ;  /* 0x0000000405047290 */ /* 0x000fe4000fffe1ff */
[----:B------:R-:W-:Y:S02]  /*2a40*/  UIMAD UR44, UR6, UR10, UR44 ;  /* 0x0000000a062c72a4 */ /* 0x000fe4000f8e022c */
[----:B------:R-:W-:-:S12]  /*2a50*/  UIMAD UR46, UR4, UR12, UR46 ;  /* 0x0000000c042e72a4 */ /* 0x000fd8000f8e022e */
.L_x_45:
[----:B------:R-:W-:Y:S01]  /*2a60*/  VIADD R11, R11, 0x1 ;  /* 0x000000010b0b7836 */ /* 0x000fe20000000000 */
[----:B------:R-:W-:Y:S01]  /*2a70*/  R2UR UR4, R58 ;  /* 0x000000003a0472ca */ /* 0x000fe200000e0000 */
[----:B------:R-:W-:Y:S01]  /*2a80*/  UIADD3 UR24, UPT, UPT, UR44, UR63, URZ ;  /* 0x0000003f2c187290 */ /* 0x000fe2000fffe0ff */
[----:B------:R-:W-:Y:S02]  /*2a90*/  PLOP3.LUT P2, PT, PT, PT, PT, 0x80, 0x8 ;  /* 0x000000000008781c */ /* 0x000fe40003f4f070 */
[----:B------:R-:W-:-:S04]  /*2aa0*/  ISETP.NE.AND P0, PT, R11, 0x2, PT ;  /* 0x000000020b00780c */ /* 0x000fc80003f05270 */
[----:B------:R-:W-:Y:S02]  /*2ab0*/  SEL R3, RZ, 0x1, P0 ;  /* 0x00000001ff037807 */ /* 0x000fe40000000000 */
[----:B------:R-:W-:Y:S02]  /*2ac0*/  SEL R11, R11, RZ, P0 ;  /* 0x000000ff0b0b7207 */ /* 0x000fe40000000000 */
[----:B------:R-:W-:Y:S01]  /*2ad0*/  LOP3.LUT R10, R10, R3, RZ, 0x3c, !PT ;  /* 0x000000030a0a7212 */ /* 0x000fe200078e3cff */
[----:B------:R-:W-:Y:S01]  /*2ae0*/  UIADD3 UR20, UPT, UPT, UR46, UR4, URZ ;  /* 0x000000042e147290 */ /* 0x000fe2000fffe0ff */
[----:B------:R-:W-:Y:S11]  /*2af0*/  BRA.U UP1, `(.L_x_46) ;  /* 0xffffffed01987547 */ /* 0x000ff6000b83ffff */
[----:B------:R-:W-:Y:S01]  /*2b00*/  UIADD3 UR21, UPT, UPT, UR21, 0x18, URZ ;  /* 0x0000001815157890 */ /* 0x000fe2000fffe0ff */
[----:B------:R-:W-:-:S03]  /*2b10*/  SHF.L.U32 R3, R12, 0x1f, RZ ;  /* 0x0000001f0c037819 */ /* 0x000fc600000006ff */
[----:B------:R-:W-:-:S09]  /*2b20*/  ULEA UR4, UR29, UR21, 0x3 ;  /* 0x000000151d047291 */ /* 0x000fd2000f8e18ff */
[----:B------:R-:W2:Y:S02]  /*2b30*/  SYNCS.PHASECHK.TRANS64.TRYWAIT P0, [UR4], R3 ;  /* 0x00000003ff0075a7 */ /* 0x000ea40008001104 */
[----:B--2---:R-:W-:Y:S05]  /*2b40*/  @!P0 BRA `(.L_x_47) ;  /* 0x0000006800a48947 */ /* 0x004fea0003800000 */
.L_x_157:
[----:B------:R-:W-:-:S04]  /*2b50*/  UIADD3 UR4, UPT, UPT, UR29, 0x1, URZ ;  /* 0x000000011d047890 */ /* 0x000fc8000fffe0ff */
[----:B------:R-:W-:-:S04]  /*2b60*/  UISETP.NE.AND UP0, UPT, UR4, 0x3, UPT ;  /* 0x000000030400788c */ /* 0x000fc8000bf05270 */
[----:B------:R-:W-:Y:S02]  /*2b70*/  USEL UR6, URZ, 0x1, UP0 ;  /* 0x00000001ff067887 */ /* 0x000fe40008000000 */
[----:B------:R-:W-:-:S04]  /*2b80*/  USEL UR4, UR4, URZ, UP0 ;  /* 0x000000ff04047287 */ /* 0x000fc80008000000 */
[----:B------:R-:W-:Y:S01]  /*2b90*/  ULEA UR5, UR4, UR21, 0x3 ;  /* 0x0000001504057291 */ /* 0x000fe2000f8e18ff */
[----:B------:R-:W-:-:S04]  /*2ba0*/  LOP3.LUT R12, R12, UR6, RZ, 0x3c, !PT ;  /* 0x000000060c0c7c12 */ /* 0x000fc8000f8e3cff */
[----:B-1----:R-:W-:-:S04]  /*2bb0*/  SHF.L.U32 R3, R12, 0x1f, RZ ;  /* 0x0000001f0c037819 */ /* 0x002fc800000006ff */
[----:B------:R-:W1:Y:S02]  /*2bc0*/  SYNCS.PHASECHK.TRANS64.TRYWAIT P0, [UR5], R3 ;  /* 0x00000003ff0075a7 */ /* 0x000e640008001105 */
[----:B-1----:R-:W-:Y:S05]  /*2bd0*/  @!P0 BRA `(.L_x_48) ;  /* 0x0000006800988947 */ /* 0x002fea0003800000 */
.L_x_159:
[----:B------:R-:W-:-:S04]  /*2be0*/  UIADD3 UR4, UPT, UPT, UR4, 0x1, URZ ;  /* 0x0000000104047890 */ /* 0x000fc8000fffe0ff */
[----:B------:R-:W-:-:S04]  /*2bf0*/  UISETP.NE.AND UP0, UPT, UR4, 0x3, UPT ;  /* 0x000000030400788c */ /* 0x000fc8000bf05270 */
[----:B------:R-:W-:Y:S02]  /*2c00*/  USEL UR5, URZ, 0x1, UP0 ;  /* 0x00000001ff057887 */ /* 0x000fe40008000000 */
[----:B------:R-:W-:-:S04]  /*2c10*/  USEL UR4, UR4, URZ, UP0 ;  /* 0x000000ff04047287 */ /* 0x000fc80008000000 */
[----:B------:R-:W-:Y:S01]  /*2c20*/  ULEA UR4, UR4, UR21, 0x3 ;  /* 0x0000001504047291 */ /* 0x000fe2000f8e18ff */
[----:B-1----:R-:W-:-:S04]  /*2c30*/  LOP3.LUT R3, R12, UR5, RZ, 0x3c, !PT ;  /* 0x000000050c037c12 */ /* 0x002fc8000f8e3cff */
[----:B------:R-:W-:Y:S01]  /*2c40*/  SHF.L.U32 R3, R3, 0x1f, RZ ;  /* 0x0000001f03037819 */ /* 0x000fe200000006ff */
[----:B------:R-:W-:-:S07]  /*2c50*/  IMAD.U32 R0, RZ, RZ, UR4 ;  /* 0x00000004ff007e24 */ /* 0x000fce000f8e00ff */
.L_x_49:
[----:B-1----:R1:W2:Y:S02]  /*2c60*/  SYNCS.PHASECHK.TRANS64.TRYWAIT P0, [R0+URZ], R3 ;  /* 0x00000003000075a7 */ /* 0x0022a400080011ff */
[----:B--2---:R-:W-:Y:S05]  /*2c70*/  @!P0 NANOSLEEP.SYNCS 0x989680 ;  /* 0x009896800000895d */ /* 0x004fea0003900000 */
[----:B------:R-:W2:Y:S02]  /*2c80*/  @!P0 SYNCS.PHASECHK.TRANS64 P0, [R0+URZ], R3 ;  /* 0x00000003000085a7 */ /* 0x000ea400080010ff */
[----:B--2---:R-:W-:Y:S05]  /*2c90*/  @P0 EXIT ;  /* 0x000000000000094d */ /* 0x004fea0003800000 */
[----:B------:R-:W-:Y:S05]  /*2ca0*/  BRA `(.L_x_49) ;  /* 0xfffffffc00ec7947 */ /* 0x000fea000383ffff */
.L_x_22:
[----:B------:R-:W-:-:S04]  /*2cb0*/  UISETP.NE.AND UP0, UPT, UR47, URZ, UPT ;  /* 0x000000ff2f00728c */ /* 0x000fc8000bf05270 */
[----:B------:R-:W-:-:S09]  /*2cc0*/  UISETP.NE.OR UP0, UPT, UR21, 0x1, UP0 ;  /* 0x000000011500788c */ /* 0x000fd20008705670 */
[----:B------:R-:W-:Y:S05]  /*2cd0*/  BRA.U UP0, `(.L_x_50) ;  /* 0x0000000500487547 */ /* 0x000fea000b800000 */
[----:B------:R-:W-:Y:S01]  /*2ce0*/  ISETP.GE.U32.AND P2, PT, R0, 0x4, PT ;  /* 0x000000040000780c */ /* 0x000fe20003f46070 */
[----:B------:R-:W-:Y:S01]  /*2cf0*/  IMAD.MOV.U32 R12, RZ, RZ, 0x1 ;  /* 0x00000001ff0c7424 */ /* 0x000fe200078e00ff */
[----:B------:R-:W-:Y:S02]  /*2d00*/  CS2R R10, SRZ ;  /* 0x00000000000a7805 */ /* 0x000fe4000001ff00 */
[----:B------:R-:W-:Y:S01]  /*2d10*/  CS2R R8, SRZ ;  /* 0x0000000000087805 */ /* 0x000fe2000001ff00 */
[----:B------:R-:W-:Y:S01]  /*2d20*/  UMOV UR6, 0x400 ;  /* 0x0000040000067882 */ /* 0x000fe20000000000 */
[----:B------:R-:W-:Y:S01]  /*2d30*/  UMOV UR5, URZ ;  /* 0x000000ff00057c82 */ /* 0x000fe20008000000 */
[----:B------:R-:W-:-:S12]  /*2d40*/  ULEA UR6, UR47, UR6, 0x18 ;  /* 0x000000062f067291 */ /* 0x000fd8000f8ec0ff */
.L_x_54:
[----:B------:R-:W-:Y:S02]  /*2d50*/  LEA R2, R8, UR6, 0x3 ;  /* 0x0000000608027c11 */ /* 0x000fe4000f8e18ff */
[----:B------:R-:W-:-:S03]  /*2d60*/  SHF.L.U32 R5, R9, 0x1f, RZ ;  /* 0x0000001f09057819 */ /* 0x000fc600000006ff */
[----:B------:R-:W-:Y:S01]  /*2d70*/  VIADD R4, R2, 0xf0 ;  /* 0x000000f002047836 */ /* 0x000fe20000000000 */
[----:B------:R-:W1:Y:S02]  /*2d80*/  SYNCS.PHASECHK.TRANS64.TRYWAIT P0, [R2+URZ+0xe0], R5 ;  /* 0x0000e005020075a7 */ /* 0x000e6400080011ff */
[----:B-1----:R-:W-:Y:S05]  /*2d90*/  @!P0 BRA `(.L_x_51) ;  /* 0x0000006800408947 */ /* 0x002fea0003800000 */
.L_x_160:
[----:B------:R-:W-:Y:S01]  /*2da0*/  ULEA UR4, UR5, UR6, 0x3 ;  /* 0x0000000605047291 */ /* 0x000fe2000f8e18ff */
[----:B------:R-:W-:Y:S02]  /*2db0*/  PRMT R4, RZ, 0x654, R4 ;  /* 0x00000654ff047816 */ /* 0x000fe40000000004 */
[----:B-1----:R-:W-:Y:S01]  /*2dc0*/  SHF.L.U32 R5, R12, 0x1f, RZ ;  /* 0x0000001f0c057819 */ /* 0x002fe200000006ff */
[----:B------:R-:W-:Y:S01]  /*2dd0*/  UIADD3 UR7, UPT, UPT, UR4, 0x80, URZ ;  /* 0x0000008004077890 */ /* 0x000fe2000fffe0ff */
[----:B------:R1:W-:Y:S05]  /*2de0*/  SYNCS.ARRIVE.TRANS64.RED.A1T0 RZ, [R4+URZ], RZ ;  /* 0x000000ff04ff79a7 */ /* 0x0003ea00081004ff */
[----:B------:R-:W-:Y:S01]  /*2df0*/  IMAD.U32 R7, RZ, RZ, UR7 ;  /* 0x00000007ff077e24 */ /* 0x000fe2000f8e00ff */
[----:B------:R-:W2:Y:S04]  /*2e00*/  SYNCS.PHASECHK.TRANS64.TRYWAIT P0, [UR4+0x90], R5 ;  /* 0x00009005ff0075a7 */ /* 0x000ea80008001104 */
[----:B------:R-:W-:Y:S01]  /*2e10*/  PRMT R6, R0, 0x654, R7 ;  /* 0x0000065400067816 */ /* 0x000fe20000000007 */
[----:B-1----:R-:W-:Y:S01]  /*2e20*/  @!P2 IMAD.MOV.U32 R4, RZ, RZ, 0x10 ;  /* 0x00000010ff04a424 */ /* 0x002fe200078e00ff */
[----:B--2---:R-:W-:Y:S06]  /*2e30*/  @!P0 BRA `(.L_x_52) ;  /* 0x00000068002c8947 */ /* 0x004fec0003800000 */
.L_x_162:
[----:B------:R-:W-:Y:S01]  /*2e40*/  ULEA UR8, UR5, UR6, 0x4 ;  /* 0x0000000605087291 */ /* 0x000fe2000f8e20ff */
[----:B------:R-:W-:Y:S01]  /*2e50*/  SEL R3, R6, R3, !P2 ;  /* 0x0000000306037207 */ /* 0x000fe20005000000 */
[----:B------:R-:W-:Y:S01]  /*2e60*/  UIADD3 UR9, UPT, UPT, UR4, 0x80, URZ ;  /* 0x0000008004097890 */ /* 0x000fe2000fffe0ff */
[----:B-1----:R-:W-:Y:S01]  /*2e70*/  LEA R2, R11, UR6, 0x3 ;  /* 0x000000060b027c11 */ /* 0x002fe2000f8e18ff */
[----:B------:R-:W-:Y:S01]  /*2e80*/  UIADD3 UR8, UPT, UPT, UR8, 0x110, URZ ;  /* 0x0000011008087890 */ /* 0x000fe2000fffe0ff */
[----:B------:R-:W-:Y:S01]  /*2e90*/  SHF.L.U32 R5, R10, 0x1f, RZ ;  /* 0x0000001f0a057819 */ /* 0x000fe200000006ff */
[----:B------:R1:W-:Y:S01]  /*2ea0*/  @!P2 SYNCS.ARRIVE.TRANS64.RED RZ, [R3+URZ], R4 ;  /* 0x0000000403ffa9a7 */ /* 0x0003e200080004ff */
[----:B------:R-:W-:Y:S01]  /*2eb0*/  UIADD3 UR4, UPT, UPT, UR5, 0x1, URZ ;  /* 0x0000000105047890 */ /* 0x000fe2000fffe0ff */
[----:B------:R-:W-:-:S03]  /*2ec0*/  VIADD R8, R8, 0x1 ;  /* 0x0000000108087836 */ /* 0x000fc60000000000 */
[----:B------:R-:W-:Y:S02]  /*2ed0*/  UISETP.NE.AND UP0, UPT, UR4, 0x2, UPT ;  /* 0x000000020400788c */ /* 0x000fe4000bf05270 */
[----:B------:R-:W-:Y:S06]  /*2ee0*/  UGETNEXTWORKID.BROADCAST [UR8], [UR9] ;  /* 0x00000000080073ca */ /* 0x000fec0008000100 */
[----:B------:R-:W-:Y:S01]  /*2ef0*/  USEL UR7, URZ, 0x1, UP0 ;  /* 0x00000001ff077887 */ /* 0x000fe20008000000 */
[----:B------:R-:W-:Y:S01]  /*2f00*/  ISETP.NE.AND P0, PT, R8, 0x2, PT ;  /* 0x000000020800780c */ /* 0x000fe20003f05270 */
[----:B------:R-:W-:Y:S01]  /*2f10*/  USEL UR5, UR4, URZ, UP0 ;  /* 0x000000ff04057287 */ /* 0x000fe20008000000 */
[----:B------:R-:W2:Y:S03]  /*2f20*/  SYNCS.PHASECHK.TRANS64.TRYWAIT P1, [R2+URZ+0x80], R5 ;  /* 0x00008005020075a7 */ /* 0x000ea600080211ff */
[----:B------:R-:W-:Y:S01]  /*2f30*/  LOP3.LUT R12, R12, UR7, RZ, 0x3c, !PT ;  /* 0x000000070c0c7c12 */ /* 0x000fe2000f8e3cff */
[----:B-12---:R-:W-:Y:S07]  /*2f40*/  @!P1 BRA `(.L_x_53) ;  /* 0x0000006800009947 */ /* 0x006fee0003800000 */
.L_x_163:
[C---:B------:R-:W-:Y:S01]  /*2f50*/  LEA R4, R11.reuse, UR6, 0x4 ;  /* 0x000000060b047c11 */ /* 0x040fe2000f8e20ff */
[----:B-1----:R-:W-:Y:S01]  /*2f60*/  VIADD R2, R2, 0x90 ;  /* 0x0000009002027836 */ /* 0x002fe20000000000 */
[----:B------:R-:W-:Y:S01]  /*2f70*/  SEL R8, R8, RZ, P0 ;  /* 0x000000ff08087207 */ /* 0x000fe20000000000 */
[----:B------:R-:W-:-:S03]  /*2f80*/  VIADD R11, R11, 0x1 ;  /* 0x000000010b0b7836 */ /* 0x000fc60000000000 */
[----:B------:R-:W1:Y:S01]  /*2f90*/  LDS.128 R4, [R4+0x110] ;  /* 0x0001100004047984 */ /* 0x000e620000000c00 */
[----:B------:R-:W-:Y:S02]  /*2fa0*/  PRMT R2, RZ, 0x654, R2 ;  /* 0x00000654ff027816 */ /* 0x000fe40000000002 */
[C---:B------:R-:W-:Y:S01]  /*2fb0*/  ISETP.NE.AND P1, PT, R11.reuse, 0x2, PT ;  /* 0x000000020b00780c */ /* 0x040fe20003f25270 */
[----:B------:R-:W-:Y:S01]  /*2fc0*/  @!PT LDS RZ, [RZ] ;  /* 0x00000000fffff984 */ /* 0x000fe20000000800 */
[----:B------:R-:W-:Y:S01]  /*2fd0*/  @!PT LDS RZ, [RZ] ;  /* 0x00000000fffff984 */ /* 0x000fe20000000800 */
[----:B------:R-:W-:Y:S01]  /*2fe0*/  @!PT LDS RZ, [RZ] ;  /* 0x00000000fffff984 */ /* 0x000fe20000000800 */
[----:B------:R-:W-:Y:S01]  /*2ff0*/  @!PT LDS RZ, [RZ] ;  /* 0x00000000fffff984 */ /* 0x000fe20000000800 */
[----:B------:R2:W-:Y:S06]  /*3000*/  MEMBAR.ALL.CTA ;  /* 0x0000000000007992 */ /* 0x0005ec0000008000 */
[----:B--2---:R-:W2:Y:S01]  /*3010*/  FENCE.VIEW.ASYNC.S ;  /* 0x00000000000073c6 */ /* 0x004ea20000000000 */
[----:B------:R-:W-:Y:S01]  /*3020*/  SEL R11, R11, RZ, P1 ;  /* 0x000000ff0b0b7207 */ /* 0x000fe20000800000 */
[----:B--2---:R2:W-:Y:S01]  /*3030*/  SYNCS.ARRIVE.TRANS64.RED.A1T0 RZ, [R2+URZ], RZ ;  /* 0x000000ff02ff79a7 */ /* 0x0045e200081004ff */
[----:B-1----:R-:W-:-:S02]  /*3040*/  LOP3.LUT P3, RZ, R6, 0x1, RZ, 0xc0, !PT ;  /* 0x0000000106ff7812 */ /* 0x002fc4000786c0ff */
[----:B------:R-:W-:-:S04]  /*3050*/  SEL R5, RZ, 0x1, P1 ;  /* 0x00000001ff057807 */ /* 0x000fc80000800000 */
[----:B------:R-:W-:Y:S02]  /*3060*/  LOP3.LUT R10, R10, R5, RZ, 0x3c, !PT ;  /* 0x000000050a0a7212 */ /* 0x000fe400078e3cff */
[----:B--2---:R-:W-:-:S04]  /*3070*/  SEL R2, RZ, 0x1, P0 ;  /* 0x00000001ff027807 */ /* 0x004fc80000000000 */
[----:B------:R-:W-:Y:S01]  /*3080*/  LOP3.LUT R9, R9, R2, RZ, 0x3c, !PT ;  /* 0x0000000209097212 */ /* 0x000fe200078e3cff */
[----:B------:R-:W-:Y:S06]  /*3090*/  @P3 BRA `(.L_x_54) ;  /* 0xfffffffc002c3947 */ /* 0x000fec000383ffff */
[----:B------:R-:W-:Y:S01]  /*30a0*/  ULEA UR4, UR5, UR6, 0x3 ;  /* 0x0000000605047291 */ /* 0x000fe2000f8e18ff */
[----:B------:R-:W-:-:S08]  /*30b0*/  SHF.L.U32 R3, R12, 0x1f, RZ ;  /* 0x0000001f0c037819 */ /* 0x000fd000000006ff */
[----:B------:R-:W1:Y:S02]  /*30c0*/  SYNCS.PHASECHK.TRANS64 P0, [UR4+0x90], R3 ;  /* 0x00009003ff0075a7 */ /* 0x000e640008001004 */
[----:B-1----:R-:W-:Y:S05]  /*30d0*/  @P0 BRA `(.L_x_55) ;  /* 0x0000000000080947 */ /* 0x002fea0003800000 */
[----:B------:R-:W1:Y:S02]  /*30e0*/  SYNCS.PHASECHK.TRANS64.TRYWAIT P0, [UR4+0x90], R3 ;  /* 0x00009003ff0075a7 */ /* 0x000e640008001104 */
[----:B-1----:R-:W-:Y:S05]  /*30f0*/  @!P0 BRA `(.L_x_56) ;  /* 0x0000006400a88947 */ /* 0x002fea0003800000 */
.L_x_55:
[----:B------:R-:W-:-:S04]  /*3100*/  UIADD3 UR7, UPT, UPT, UR5, 0x1, URZ ;  /* 0x0000000105077890 */ /* 0x000fc8000fffe0ff */
[----:B------:R-:W-:-:S04]  /*3110*/  UISETP.NE.AND UP0, UPT, UR7, 0x2, UPT ;  /* 0x000000020700788c */ /* 0x000fc8000bf05270 */
[----:B------:R-:W-:Y:S02]  /*3120*/  USEL UR8, URZ, 0x1, UP0 ;  /* 0x00000001ff087887 */ /* 0x000fe40008000000 */
[----:B------:R-:W-:-:S04]  /*3130*/  USEL UR7, UR7, URZ, UP0 ;  /* 0x000000ff07077287 */ /* 0x000fc80008000000 */
[----:B------:R-:W-:Y:S01]  /*3140*/  ULEA UR7, UR7, UR6, 0x3 ;  /* 0x0000000607077291 */ /* 0x000fe2000f8e18ff */
[----:B-1----:R-:W-:-:S04]  /*3150*/  LOP3.LUT R3, R12, UR8, RZ, 0x3c, !PT ;  /* 0x000000080c037c12 */ /* 0x002fc8000f8e3cff */
[----:B------:R-:W-:-:S04]  /*3160*/  SHF.L.U32 R0, R3, 0x1f, RZ ;  /* 0x0000001f03007819 */ /* 0x000fc800000006ff */
[----:B------:R-:W1:Y:S02]  /*3170*/  SYNCS.PHASECHK.TRANS64 P0, [UR7+0x90], R0 ;  /* 0x00009000ff0075a7 */ /* 0x000e640008001007 */
[----:B-1----:R-:W-:Y:S05]  /*3180*/  @P0 EXIT ;  /* 0x000000000000094d */ /* 0x002fea0003800000 */
[----:B------:R-:W-:Y:S02]  /*3190*/  SHF.L.U32 R3, R3, 0x1f, RZ ;  /* 0x0000001f03037819 */ /* 0x000fe400000006ff */
[----:B------:R-:W-:-:S07]  /*31a0*/  MOV R0, UR7 ;  /* 0x0000000700007c02 */ /* 0x000fce0008000f00 */
.L_x_57:
[----:B-1----:R1:W2:Y:S02]  /*31b0*/  SYNCS.PHASECHK.TRANS64.TRYWAIT P0, [R0+URZ+0x90], R3 ;  /* 0x00009003000075a7 */ /* 0x0022a400080011ff */
[----:B--2---:R-:W-:Y:S05]  /*31c0*/  @!P0 NANOSLEEP.SYNCS 0x989680 ;  /* 0x009896800000895d */ /* 0x004fea0003900000 */
[----:B------:R-:W2:Y:S02]  /*31d0*/  @!P0 SYNCS.PHASECHK.TRANS64 P0, [R0+URZ+0x90], R3 ;  /* 0x00009003000085a7 */ /* 0x000ea400080010ff */
[----:B--2---:R-:W-:Y:S05]  /*31e0*/  @P0 EXIT ;  /* 0x000000000000094d */ /* 0x004fea0003800000 */
[----:B------:R-:W-:Y:S05]  /*31f0*/  BRA `(.L_x_57) ;  /* 0xfffffffc00ec7947 */ /* 0x000fea000383ffff */
.L_x_50:
[----:B------:R-:W-:Y:S05]  /*3200*/  BRA.U UP4, `(.L_x_58) ;  /* 0x0000001504487547 */ /* 0x000fea000b800000 */
[----:B------:R-:W-:Y:S01]  /*3210*/  UMOV UR4, 0x40 ;  /* 0x0000004000047882 */ /* 0x000fe20000000000 */
[----:B------:R-:W-:Y:S01]  /*3220*/  NOP ;  /* 0x0000000000007918 */ /* 0x000fe20000000000 */
[----:B------:R-:W-:Y:S01]  /*3230*/  ULEA UR5, UR47, UR4, 0x18 ;  /* 0x000000042f057291 */ /* 0x000fe2000f8ec0ff */
[----:B------:R-:W-:Y:S02]  /*3240*/  UMOV UR6, 0x400 ;  /* 0x0000040000067882 */ /* 0x000fe40000000000 */
[----:B------:R-:W-:-:S06]  /*3250*/  ULEA UR6, UR47, UR6, 0x18 ;  /* 0x000000062f067291 */ /* 0x000fcc000f8ec0ff */
[----:B------:R-:W1:Y:S02]  /*3260*/  LDS.U8 R0, [UR5+0x1c] ;  /* 0x00001c05ff007984 */ /* 0x000e640008000000 */
[----:B-1----:R-:W-:-:S13]  /*3270*/  ISETP.NE.AND P0, PT, R0, RZ, PT ;  /* 0x000000ff0000720c */ /* 0x002fda0003f05270 */
[----:B------:R-:W-:Y:S05]  /*3280*/  @P0 BRA `(.L_x_59) ;  /* 0x0000000400080947 */ /* 0x000fea0003800000 */
[----:B------:R-:W-:Y:S02]  /*3290*/  UISETP.NE.U32.AND UP1, UPT, UR68, 0x1, UPT ;  /* 0x000000014400788c */ /* 0x000fe4000bf25070 */
[----:B------:R-:W-:-:S07]  /*32a0*/  UIADD3 UR7, UPT, UPT, UR5, 0x8, URZ ;  /* 0x0000000805077890 */ /* 0x000fce000fffe0ff */
[----:B------:R-:W-:Y:S05]  /*32b0*/  BRA.U !UP1, `(.L_x_60) ;  /* 0x00000001099c7547 */ /* 0x000fea000b800000 */
[----:B------:R-:W-:Y:S01]  /*32c0*/  ELECT P0, URZ, PT ;  /* 0x0000000000ff782f */ /* 0x000fe20003800000 */
[----:B------:R-:W-:-:S12]  /*32d0*/  BSSY B0, `(.L_x_60) ;  /* 0x0000025000007945 */ /* 0x000fd80003800000 */
[----:B------:R-:W-:Y:S05]  /*32e0*/  @!P0 BRA `(.L_x_61) ;  /* 0x00000000008c8947 */ /* 0x000fea0003800000 */
[----:B------:R-:W-:-:S05]  /*32f0*/  UMOV UR4, 0x10 ;  /* 0x0000001000047882 */ /* 0x000fca0000000000 */
[----:B------:R-:W-:Y:S04]  /*3300*/  DEPBAR.LE SB1, 0x36 ;  /* 0x00009d800000791a */ /* 0x000fe80000000000 */
[----:B------:R-:W1:Y:S02]  /*3310*/  UTCATOMSWS.2CTA.FIND_AND_SET.ALIGN UP0, UR4, UR4 ;  /* 0x00000004000475e3 */ /* 0x000e640008200800 */
[----:B-1----:R-:W-:Y:S01]  /*3320*/  MOV R11, UR4 ;  /* 0x00000004000b7c02 */ /* 0x002fe20008000f00 */
[----:B------:R-:W-:Y:S06]  /*3330*/  BRA.U UP0, `(.L_x_62) ;  /* 0x0000000100187547 */ /* 0x000fec000b800000 */
.L_x_63:
[----:B------:R-:W-:Y:S05]  /*3340*/  NANOSLEEP 0x64 ;  /* 0x000000640000795d */ /* 0x000fea0003800000 */
[----:B------:R-:W-:-:S05]  /*3350*/  UMOV UR4, 0x10 ;  /* 0x0000001000047882 */ /* 0x000fca0000000000 */
[----:B------:R-:W-:Y:S04]  /*3360*/  DEPBAR.LE SB1, 0x36 ;  /* 0x00009d800000791a */ /* 0x000fe80000000000 */
[----:B------:R-:W1:Y:S02]  /*3370*/  UTCATOMSWS.2CTA.FIND_AND_SET.ALIGN UP0, UR4, UR4 ;  /* 0x00000004000475e3 */ /* 0x000e640008200800 */
[----:B-1----:R-:W-:Y:S01]  /*3380*/  MOV R11, UR4 ;  /* 0x00000004000b7c02 */ /* 0x002fe20008000f00 */
[----:B------:R-:W-:Y:S05]  /*3390*/  BRA.U !UP0, `(.L_x_63) ;  /* 0xfffffffd08e87547 */ /* 0x000fea000b83ffff */
.L_x_62:
[----:B------:R-:W1:Y:S01]  /*33a0*/  LDS R7, [UR5+0x10] ;  /* 0x00001005ff077984 */ /* 0x000e620008000800 */
[----:B------:R-:W-:Y:S01]  /*33b0*/  IMAD.U32 R5, RZ, RZ, UR6 ;  /* 0x00000006ff057e24 */ /* 0x000fe2000f8e00ff */
[----:B------:R-:W-:-:S03]  /*33c0*/  MOV R4, UR69 ;  /* 0x0000004500047c02 */ /* 0x000fc60008000f00 */
[----:B------:R-:W-:Y:S01]  /*33d0*/  VIADD R5, R5, 0x130 ;  /* 0x0000013005057836 */ /* 0x000fe20000000000 */
[----:B-1----:R-:W-:-:S04]  /*33e0*/  SHF.L.U32 R7, R7, 0x1f, RZ ;  /* 0x0000001f07077819 */ /* 0x002fc800000006ff */
[----:B------:R-:W1:Y:S02]  /*33f0*/  SYNCS.PHASECHK.TRANS64.TRYWAIT P0, [UR5+0x8], R7 ;  /* 0x00000807ff0075a7 */ /* 0x000e640008001105 */
[----:B-1----:R-:W-:Y:S05]  /*3400*/  @P0 BRA `(.L_x_64) ;  /* 0x0000000000080947 */ /* 0x002fea0003800000 */
[----:B------:R-:W1:Y:S02]  /*3410*/  SYNCS.PHASECHK.TRANS64.TRYWAIT P0, [UR5+0x8], R7 ;  /* 0x00000807ff0075a7 */ /* 0x000e640008001105 */
[----:B-1----:R-:W-:Y:S05]  /*3420*/  @!P0 BRA `(.L_x_65) ;  /* 0x0000006000f48947 */ /* 0x002fea0003800000 */
.L_x_64:
[----:B-1----:R-:W-:Y:S01]  /*3430*/  HFMA2 R0, -RZ, RZ, 0, 5.9604644775390625e-08 ;  /* 0x00000001ff007431 */ /* 0x002fe200000001ff */
[----:B------:R-:W-:Y:S01]  /*3440*/  UPRMT UR4, UR69, 0x654, UR7 ;  /* 0x0000065445047896 */ /* 0x000fe20008000007 */
[----:B------:R-:W-:Y:S01]  /*3450*/  IMAD.MOV.U32 R8, RZ, RZ, 0xffff ;  /* 0x0000ffffff087424 */ /* 0x000fe200078e00ff */
[----:B------:R-:W-:Y:S01]  /*3460*/  PRMT R4, R4, 0x654, R5 ;  /* 0x0000065404047816 */ /* 0x000fe20000000005 */
[----:B------:R-:W-:Y:S02]  /*3470*/  IMAD.MOV.U32 R6, RZ, RZ, 0x4 ;  /* 0x00000004ff067424 */ /* 0x000fe400078e00ff */
[----:B------:R-:W-:Y:S01]  /*3480*/  IMAD.SHL.U32 R9, R11, 0x20, RZ ;  /* 0x000000200b097824 */ /* 0x000fe200078e00ff */
[----:B------:R-:W-:Y:S02]  /*3490*/  MOV R5, UR4 ;  /* 0x0000000400057c02 */ /* 0x000fe40008000f00 */
[-C--:B------:R-:W-:Y:S01]  /*34a0*/  SHF.L.U32 R8, R8, R11.reuse, RZ ;  /* 0x0000000b08087219 */ /* 0x080fe200000006ff */
[----:B------:R1:W-:Y:S01]  /*34b0*/  SYNCS.ARRIVE.TRANS64.RED RZ, [UR4], R6 ;  /* 0x00000006ffff79a7 */ /* 0x0003e20008000404 */
[----:B------:R-:W-:Y:S01]  /*34c0*/  SHF.L.U32 R7, R0, R11, RZ ;  /* 0x0000000b00077219 */ /* 0x000fe200000006ff */
[----:B------:R1:W-:Y:S04]  /*34d0*/  STS [UR6+0x130], R9 ;  /* 0x00013009ff007988 */ /* 0x0003e80008000806 */
[----:B------:R1:W-:Y:S04]  /*34e0*/  STAS [R4.64], R11 ;  /* 0x0000000b04007dbd */ /* 0x0003e8000c0008ff */
[----:B------:R1:W-:Y:S04]  /*34f0*/  ATOMS.OR RZ, [UR5+0x14], R8 ;  /* 0x00001408ffff798c */ /* 0x0003e8000b000005 */
[----:B------:R1:W-:Y:S04]  /*3500*/  ATOMS.OR RZ, [UR5+0x18], R7 ;  /* 0x00001807ffff798c */ /* 0x0003e8000b000005 */
[----:B------:R1:W-:Y:S02]  /*3510*/  ATOMS.XOR RZ, [UR5+0x10], R0 ;  /* 0x00001000ffff798c */ /* 0x0003e4000b800005 */
.L_x_61:
[----:B------:R-:W-:Y:S05]  /*3520*/  BSYNC B0 ;  /* 0x0000000000007941 */ /* 0x000fea0003800000 */
.L_x_60:
[----:B------:R-:W-:Y:S05]  /*3530*/  BRA.U UP1, `(.L_x_66) ;  /* 0x00000001016c7547 */ /* 0x000fea000b800000 */
[----:B------:R-:W-:-:S03]  /*3540*/  UMOV UR4, 0xffffffff ;  /* 0xffffffff00047882 */ /* 0x000fc60000000000 */
[----:B------:R-:W-:Y:S05]  /*3550*/  BRA.DIV UR4, `(.L_x_67) ;  /* 0x0000006204c07947 */ /* 0x000fea000b800000 */
[----:B------:R-:W-:-:S13]  /*3560*/  ELECT P0, URZ, PT ;  /* 0x0000000000ff782f */ /* 0x000fda0003800000 */
.L_x_167:
[----:B------:R-:W-:Y:S05]  /*3570*/  @!P0 BRA `(.L_x_66) ;  /* 0x00000000005c8947 */ /* 0x000fea0003800000 */
[----:B-1----:R-:W1:Y:S02]  /*3580*/  LDS R5, [UR5+0x10] ;  /* 0x00001005ff057984 */ /* 0x002e640008000800 */
[----:B-1----:R-:W-:-:S04]  /*3590*/  SHF.L.U32 R5, R5, 0x1f, RZ ;  /* 0x0000001f05057819 */ /* 0x002fc800000006ff */
[----:B------:R-:W1:Y:S02]  /*35a0*/  SYNCS.PHASECHK.TRANS64.TRYWAIT P0, [UR5+0x8], R5 ;  /* 0x00000805ff0075a7 */ /* 0x000e640008001105 */
[----:B-1----:R-:W-:Y:S05]  /*35b0*/  @P0 BRA `(.L_x_68) ;  /* 0x0000000000080947 */ /* 0x002fea0003800000 */
[----:B------:R-:W1:Y:S02]  /*35c0*/  SYNCS.PHASECHK.TRANS64.TRYWAIT P0, [UR5+0x8], R5 ;  /* 0x00000805ff0075a7 */ /* 0x000e640008001105 */
[----:B-1----:R-:W-:Y:S05]  /*35d0*/  @!P0 BRA `(.L_x_69) ;  /* 0x0000006000c48947 */ /* 0x002fea0003800000 */
.L_x_68:
[----:B------:R-:W2:Y:S01]  /*35e0*/  LDS R7, [UR6+0x130] ;  /* 0x00013006ff077984 */ /* 0x000ea20008000800 */
[----:B-1----:R-:W-:Y:S02]  /*35f0*/  HFMA2 R0, -RZ, RZ, 0, 5.9604644775390625e-08 ;  /* 0x00000001ff007431 */ /* 0x002fe400000001ff */
[----:B------:R-:W-:Y:S01]  /*3600*/  IMAD.MOV.U32 R4, RZ, RZ, 0xffff ;  /* 0x0000ffffff047424 */ /* 0x000fe200078e00ff */
[----:B------:R-:W-:Y:S01]  /*3610*/  UPRMT UR4, UR69, 0x654, UR7 ;  /* 0x0000065445047896 */ /* 0x000fe20008000007 */
[----:B--2---:R-:W-:-:S03]  /*3620*/  IMAD.SHL.U32 R5, R7, 0x20, RZ ;  /* 0x0000002007057824 */ /* 0x004fc600078e00ff */
[-C--:B------:R-:W-:Y:S02]  /*3630*/  SHF.L.U32 R4, R4, R7.reuse, RZ ;  /* 0x0000000704047219 */ /* 0x080fe400000006ff */
[----:B------:R-:W-:Y:S01]  /*3640*/  SHF.L.U32 R7, R0, R7, RZ ;  /* 0x0000000700077219 */ /* 0x000fe200000006ff */
[----:B------:R2:W-:Y:S04]  /*3650*/  STS [UR6+0x130], R5 ;  /* 0x00013005ff007988 */ /* 0x0005e80008000806 */
[----:B------:R2:W-:Y:S04]  /*3660*/  ATOMS.OR RZ, [UR5+0x14], R4 ;  /* 0x00001404ffff798c */ /* 0x0005e8000b000005 */
[----:B------:R2:W-:Y:S01]  /*3670*/  ATOMS.OR RZ, [UR5+0x18], R7 ;  /* 0x00001807ffff798c */ /* 0x0005e2000b000005 */
[----:B------:R-:W-:Y:S03]  /*3680*/  SYNCS.ARRIVE.TRANS64.RED.A1T0 RZ, [UR4], RZ ;  /* 0x000000ffffff79a7 */ /* 0x000fe60008100404 */
[----:B------:R2:W-:Y:S01]  /*3690*/  ATOMS.XOR RZ, [UR5+0x10], R0 ;  /* 0x00001000ffff798c */ /* 0x0005e2000b800005 */
[----:B------:R-:W-:Y:S05]  /*36a0*/  BRA `(.L_x_66) ;  /* 0x0000000000107947 */ /* 0x000fea0003800000 */
.L_x_59:
[----:B------:R-:W-:Y:S02]  /*36b0*/  MOV R0, 0xffffffff ;  /* 0xffffffff00007802 */ /* 0x000fe40000000f00 */
[----:B------:R-:W-:-:S03]  /*36c0*/  MOV R4, 0x36f0 ;  /* 0x000036f000047802 */ /* 0x000fc60000000f00 */
[----:B------:R1:W-:Y:S04]  /*36d0*/  STS [UR6+0x130], R0 ;  /* 0x00013000ff007988 */ /* 0x0003e80008000806 */
[----:B-1---5:R-:W-:Y:S05]  /*36e0*/  CALL.REL.NOINC `($__internal_1_$__cuda_sm10x_tcgen05_guardrail_trap_phase_invalid_during_alloc) ;  /* 0x0000006800987944 */ /* 0x022fea0003c00000 */
.L_x_66:
[----:B------:R-:W-:Y:S05]  /*36f0*/  WARPSYNC.ALL ;  /* 0x0000000000007948 */ /* 0x000fea0003800000 */
[----:B------:R-:W3:Y:S01]  /*3700*/  S2UR UR4, SR_CgaCtaId ;  /* 0x00000000000479c3 */ /* 0x000ee20000008800 */
[----:B------:R-:W-:Y:S01]  /*3710*/  UMOV UR41, 0x400 ;  /* 0x0000040000297882 */ /* 0x000fe20000000000 */
[----:B------:R-:W-:-:S06]  /*3720*/  NOP ;  /* 0x0000000000007918 */ /* 0x000fcc0000000000 */
[----:B------:R-:W-:Y:S06]  /*3730*/  BAR.ARV 0x6, 0xa0 ;  /* 0x0182800000007b1d */ /* 0x000fec0000002000 */
[----:B------:R-:W4:Y:S01]  /*3740*/  LDCU UR6, c[0x0][0x38c] ;  /* 0x00007180ff0677ac */ /* 0x000f220008000800 */
[----:B------:R-:W-:Y:S01]  /*3750*/  LOP3.LUT R3, R3, 0xffff, RZ, 0xc0, !PT ;  /* 0x0000ffff03037812 */ /* 0x000fe200078ec0ff */
[----:B-1----:R-:W-:Y:S01]  /*3760*/  IMAD.MOV.U32 R9, RZ, RZ, 0x1 ;  /* 0x00000001ff097424 */ /* 0x002fe200078e00ff */
[----:B------:R-:W-:Y:S01]  /*3770*/  LOP3.LUT R2, R2, 0xffff, RZ, 0xc0, !PT ;  /* 0x0000ffff02027812 */ /* 0x000fe200078ec0ff */
[----:B------:R-:W-:Y:S01]  /*3780*/  IMAD.MOV.U32 R8, RZ, RZ, RZ ;  /* 0x000000ffff087224 */ /* 0x000fe200078e00ff */
[----:B------:R-:W-:Y:S01]  /*3790*/  R2UR UR43, R3 ;  /* 0x00000000032b72ca */ /* 0x000fe200000e0000 */
[----:B------:R-:W-:Y:S01]  /*37a0*/  UMOV UR47, URZ ;  /* 0x000000ff002f7c82 */ /* 0x000fe20008000000 */
[----:B------:R-:W-:-:S02]  /*37b0*/  R2UR UR65, R2 ;  /* 0x00000000024172ca */ /* 0x000fc400000e0000 */
[----:B------:R-:W-:Y:S01]  /*37c0*/  CS2R R2, SRZ ;  /* 0x0000000000027805 */ /* 0x000fe2000001ff00 */
[----:B------:R-:W-:Y:S01]  /*37d0*/  UMOV UR38, URZ ;  /* 0x000000ff00267c82 */ /* 0x000fe20008000000 */
[----:B---3--:R-:W-:Y:S01]  /*37e0*/  ULEA UR41, UR4, UR41, 0x18 ;  /* 0x0000002904297291 */ /* 0x008fe2000f8ec0ff */
[----:B------:R-:W-:Y:S01]  /*37f0*/  UMOV UR37, URZ ;  /* 0x000000ff00257c82 */ /* 0x000fe20008000000 */
[----:B------:R-:W-:Y:S02]  /*3800*/  UISETP.NE.AND UP3, UPT, UR68, URZ, UPT ;  /* 0x000000ff4400728c */ /* 0x000fe4000bf65270 */
[----:B------:R-:W-:Y:S02]  /*3810*/  UIADD3 UR5, UPT, UPT, UR41, 0x8400, URZ ;  /* 0x0000840029057890 */ /* 0x000fe4000fffe0ff */
[----:B------:R-:W-:-:S03]  /*3820*/  UIADD3 UR4, UPT, UPT, UR41, 0x14400, URZ ;  /* 0x0001440029047890 */ /* 0x000fc6000fffe0ff */
[----:B--2---:R-:W1:Y:S01]  /*3830*/  LDS R0, [UR41+0x130] ;  /* 0x00013029ff007984 */ /* 0x004e620008000800 */
[----:B----4-:R-:W-:Y:S02]  /*3840*/  UIADD3 UR6, UPT, UPT, UR6, 0x3f, URZ ;  /* 0x0000003f06067890 */ /* 0x010fe4000fffe0ff */
[----:B------:R-:W-:Y:S02]  /*3850*/  USHF.R.U32.HI UR5, URZ, 0x4, UR5 ;  /* 0x00000004ff057899 */ /* 0x000fe40008011605 */
[----:B------:R-:W-:Y:S02]  /*3860*/  USHF.R.S32.HI UR64, URZ, 0x1f, UR6 ;  /* 0x0000001fff407899 */ /* 0x000fe40008011406 */
[----:B------:R-:W-:Y:S02]  /*3870*/  USHF.R.U32.HI UR4, URZ, 0x4, UR4 ;  /* 0x00000004ff047899 */ /* 0x000fe40008011604 */
[----:B------:R-:W-:Y:S02]  /*3880*/  ULEA.HI UR64, UR64, UR6, URZ, 0x6 ;  /* 0x0000000640407291 */ /* 0x000fe4000f8f30ff */
[----:B------:R-:W-:-:S02]  /*3890*/  ULOP3.LUT UR5, UR5, 0x3fff, URZ, 0xc0, !UPT ;  /* 0x00003fff05057892 */ /* 0x000fc4000f8ec0ff */
[----:B------:R-:W-:Y:S02]  /*38a0*/  USHF.R.S32.HI UR64, URZ, 0x6, UR64 ;  /* 0x00000006ff407899 */ /* 0x000fe40008011440 */
[----:B------:R-:W-:Y:S02]  /*38b0*/  ULOP3.LUT UR45, UR4, 0x3fff, URZ, 0xc0, !UPT ;  /* 0x00003fff042d7892 */ /* 0x000fe4000f8ec0ff */
[----:B------:R-:W-:Y:S01]  /*38c0*/  UISETP.LT.AND UP0, UPT, UR64, 0x1, UPT ;  /* 0x000000014000788c */ /* 0x000fe2000bf01270 */
[----:B------:R-:W-:Y:S01]  /*38d0*/  UMOV UR62, 0x0 ;  /* 0x00000000003e7882 */ /* 0x000fe20000000000 */
        /* <DEDUP_REMOVED lines=9> */
[----:B------:R-:W-:-:S02]  /*3970*/  ULOP3.LUT UR44, UR5, 0x10000, URZ, 0xfc, !UPT ;  /* 0x00010000052c7892 */ /* 0x000fc4000f8efcff */
[----:B------:R-:W-:Y:S02]  /*3980*/  ULOP3.LUT UR45, UR45, 0x10000, URZ, 0xfc, !UPT ;  /* 0x000100002d2d7892 */ /* 0x000fe4000f8efcff */
[----:B------:R-:W-:Y:S01]  /*3990*/  USEL UR66, UR64, 0x1, !UP0 ;  /* 0x0000000140427887 */ /* 0x000fe2000c000000 */
[----:B------:R-:W-:Y:S01]  /*39a0*/  UMOV UR52, 0x0 ;  /* 0x0000000000347882 */ /* 0x000fe20000000000 */
[----:B------:R-:W-:Y:S01]  /*39b0*/  UMOV UR53, 0x8200910 ;  /* 0x0820091000357882 */ /* 0x000fe20000000000 */
[----:B------:R-:W-:Y:S01]  /*39c0*/  UMOV UR50, 0x0 ;  /* 0x0000000000327882 */ /* 0x000fe20000000000 */
[----:B------:R-:W-:Y:S01]  /*39d0*/  UMOV UR51, 0x8200910 ;  /* 0x0820091000337882 */ /* 0x000fe20000000000 */
[----:B------:R-:W-:Y:S01]  /*39e0*/  UMOV UR48, 0x0 ;  /* 0x0000000000307882 */ /* 0x000fe20000000000 */
[----:B-1----:R-:W-:Y:S01]  /*39f0*/  R2UR UR67, R0 ;  /* 0x00000000004372ca */ /* 0x002fe200000e0000 */
[----:B------:R-:W-:-:S14]  /*3a00*/  UMOV UR49, 0x8200910 ;  /* 0x0820091000317882 */ /* 0x000fdc0000000000 */
.L_x_77:
[C---:B------:R-:W-:Y:S02]  /*3a10*/  LEA R0, R8.reuse, UR41, 0x3 ;  /* 0x0000002908007c11 */ /* 0x040fe4000f8e18ff */
[----:B------:R-:W-:Y:S02]  /*3a20*/  SHF.L.U32 R5, R3, 0x1f, RZ ;  /* 0x0000001f03057819 */ /* 0x000fe400000006ff */
[----:B------:R-:W-:Y:S02]  /*3a30*/  LEA R4, R8, UR41, 0x4 ;  /* 0x0000002908047c11 */ /* 0x000fe4000f8e20ff */
[----:B------:R-:W1:Y:S02]  /*3a40*/  SYNCS.PHASECHK.TRANS64.TRYWAIT P0, [R0+URZ+0x80], R5 ;  /* 0x00008005000075a7 */ /* 0x000e6400080011ff */
[----:B-1-3--:R-:W-:Y:S05]  /*3a50*/  @!P0 BRA `(.L_x_70) ;  /* 0x0000005c00bc8947 */ /* 0x00afea0003800000 */
.L_x_168:
[----:B-1----:R-:W1:Y:S01]  /*3a60*/  LDS.128 R4, [R4+0x110] ;  /* 0x0001100004047984 */ /* 0x002e620000000c00 */
[----:B------:R-:W-:Y:S02]  /*3a70*/  VIADD R0, R0, 0x90 ;  /* 0x0000009000007836 */ /* 0x000fe40000000000 */
[----:B------:R-:W-:Y:S01]  /*3a80*/  VIADD R8, R8, 0x1 ;  /* 0x0000000108087836 */ /* 0x000fe20000000000 */
[----:B------:R-:W-:Y:S01]  /*3a90*/  @!PT LDS RZ, [RZ] ;  /* 0x00000000fffff984 */ /* 0x000fe20000000800 */
[----:B------:R-:W-:Y:S01]  /*3aa0*/  @!PT LDS RZ, [RZ] ;  /* 0x00000000fffff984 */ /* 0x000fe20000000800 */
[----:B------:R-:W-:Y:S01]  /*3ab0*/  @!PT LDS RZ, [RZ] ;  /* 0x00000000fffff984 */ /* 0x000fe20000000800 */
[----:B------:R-:W-:Y:S01]  /*3ac0*/  @!PT LDS RZ, [RZ] ;  /* 0x00000000fffff984 */ /* 0x000fe20000000800 */
[----:B------:R2:W-:Y:S06]  /*3ad0*/  MEMBAR.ALL.CTA ;  /* 0x0000000000007992 */ /* 0x0005ec0000008000 */
[----:B--2---:R-:W2:Y:S01]  /*3ae0*/  FENCE.VIEW.ASYNC.S ;  /* 0x00000000000073c6 */ /* 0x004ea20000000000 */
[----:B------:R-:W-:-:S04]  /*3af0*/  PRMT R0, RZ, 0x654, R0 ;  /* 0x00000654ff007816 */ /* 0x000fc80000000000 */
[----:B--2---:R2:W-:Y:S01]  /*3b00*/  SYNCS.ARRIVE.TRANS64.RED.A1T0 RZ, [R0+URZ], RZ ;  /* 0x000000ff00ff79a7 */ /* 0x0045e200081004ff */
[----:B-1----:R-:W-:Y:S01]  /*3b10*/  LOP3.LUT P1, RZ, R6, 0x1, RZ, 0xc0, !PT ;  /* 0x0000000106ff7812 */ /* 0x002fe2000782c0ff */
[----:B--2---:R-:W-:-:S12]  /*3b20*/  BRA.U UP3, `(.L_x_71) ;  /* 0x0000000503587547 */ /* 0x004fd8000b800000 */
[----:B------:R-:W1:Y:S01]  /*3b30*/  LDCU UR4, c[0x0][0x38c] ;  /* 0x00007180ff0477ac */ /* 0x000e620008000800 */
[----:B------:R-:W-:Y:S02]  /*3b40*/  PLOP3.LUT P2, PT, PT, PT, PT, 0x80, 0x8 ;  /* 0x000000000008781c */ /* 0x000fe40003f4f070 */
[----:B------:R-:W-:Y:S01]  /*3b50*/  SHF.L.U32 R5, R9, 0x1f, RZ ;  /* 0x0000001f09057819 */ /* 0x000fe200000006ff */
[----:B------:R-:W-:Y:S02]  /*3b60*/  ULEA UR46, UR47, UR41, 0x3 ;  /* 0x000000292f2e7291 */ /* 0x000fe4000f8e18ff */
[----:B------:R-:W-:Y:S02]  /*3b70*/  ULEA UR36, UR47, UR67, 0x6 ;  /* 0x000000432f247291 */ /* 0x000fe4000f8e30ff */
[----:B-1----:R-:W-:-:S06]  /*3b80*/  UISETP.GE.AND UP0, UPT, UR4, 0x1, UPT ;  /* 0x000000010400788c */ /* 0x002fcc000bf06270 */
[----:B------:R-:W-:-:S05]  /*3b90*/  PLOP3.LUT P0, PT, PT, PT, UP0, 0x80, 0x8 ;  /* 0x000000000008781c */ /* 0x000fca0003f0f008 */
[----:B------:R-:W-:-:S08]  /*3ba0*/  @UP0 ULEA UR4, UR38, UR41, 0x3 ;  /* 0x0000002926040291 */ /* 0x000fd0000f8e18ff */
[----:B------:R-:W-:-:S04]  /*3bb0*/  @P0 SHF.L.U32 R0, R2, 0x1f, RZ ;  /* 0x0000001f02000819 */ /* 0x000fc800000006ff */
[----:B------:R1:W2:Y:S01]  /*3bc0*/  @P0 SYNCS.PHASECHK.TRANS64.TRYWAIT P2, [UR4], R0 ;  /* 0x00000000ff0005a7 */ /* 0x0002a20008041104 */
[----:B------:R-:W3:Y:S02]  /*3bd0*/  SYNCS.PHASECHK.TRANS64.TRYWAIT P0, [UR46+0xc0], R5 ;  /* 0x0000c005ff0075a7 */ /* 0x000ee4000800112e */
[----:B-123--:R-:W-:Y:S05]  /*3be0*/  @!P0 BRA `(.L_x_72) ;  /* 0x0000005c006c8947 */ /* 0x00efea0003800000 */
.L_x_170:
[----:B------:R-:W-:Y:S01]  /*3bf0*/  UMOV UR42, UR37 ;  /* 0x00000025002a7c82 */ /* 0x000fe20008000000 */
[----:B------:R-:W-:Y:S05]  /*3c00*/  BRA.U !UP0, `(.L_x_73) ;  /* 0x0000000508107547 */ /* 0x000fea000b800000 */
[----:B------:R-:W-:Y:S02]  /*3c10*/  UIADD3 UR42, UPT, UPT, UR66, UR37, URZ ;  /* 0x00000025422a7290 */ /* 0x000fe4000fffe0ff */
[----:B------:R-:W-:Y:S01]  /*3c20*/  UPLOP3.LUT UP2, UPT, UPT, UPT, UPT, 0x40, 0x4 ;  /* 0x000000000004789c */ /* 0x000fe20003f4e870 */
[----:B------:R-:W-:Y:S01]  /*3c30*/  UMOV UR39, UR64 ;  /* 0x0000004000277c82 */ /* 0x000fe20008000000 */
[----:B------:R-:W-:-:S09]  /*3c40*/  UMOV UR5, UR38 ;  /* 0x0000002600057c82 */ /* 0x000fd20008000000 */
.L_x_76:
[----:B------:R-:W-:Y:S01]  /*3c50*/  ULEA UR7, UR5, UR41, 0x3 ;  /* 0x0000002905077291 */ /* 0x000fe2000f8e18ff */
[----:B--23--:R-:W-:Y:S11]  /*3c60*/  @P2 BRA `(.L_x_74) ;  /* 0x00000000000c2947 */ /* 0x00cff60003800000 */
[----:B-1----:R-:W-:Y:S04]  /*3c70*/  SHF.L.U32 R5, R2, 0x1f, RZ ;  /* 0x0000001f02057819 */ /* 0x002fe800000006ff */
[----:B------:R-:W1:Y:S02]  /*3c80*/  SYNCS.PHASECHK.TRANS64.TRYWAIT P0, [UR7], R5 ;  /* 0x00000005ff0075a7 */ /* 0x000e640008001107 */
[----:B-1----:R-:W-:Y:S05]  /*3c90*/  @!P0 BRA `(.L_x_75) ;  /* 0x0000005c00588947 */ /* 0x002fea0003800000 */
.L_x_74:
[----:B------:R-:W-:Y:S01]  /*3ca0*/  UISETP.NE.AND UP0, UPT, UR39, 0x1, UPT ;  /* 0x000000012700788c */ /* 0x000fe2000bf05270 */
[----:B------:R-:W-:Y:S01]  /*3cb0*/  PLOP3.LUT P2, PT, PT, PT, PT, 0x80, 0x8 ;  /* 0x000000000008781c */ /* 0x000fe20003f4f070 */
[----:B------:R-:W-:Y:S02]  /*3cc0*/  UIADD3 UR4, UPT, UPT, UR5, 0x1, URZ ;  /* 0x0000000105047890 */ /* 0x000fe4000fffe0ff */
[----:B------:R-:W-:Y:S02]  /*3cd0*/  UIADD3 UR40, UPT, UPT, UR7, 0x18, URZ ;  /* 0x0000001807287890 */ /* 0x000fe4000fffe0ff */
[----:B------:R-:W-:Y:S01]  /*3ce0*/  UISETP.NE.AND UP1, UPT, UR4, 0x3, UPT ;  /* 0x000000030400788c */ /* 0x000fe2000bf25270 */
[----:B------:R-:W-:Y:S01]  /*3cf0*/  PLOP3.LUT P0, PT, PT, PT, UP0, 0x80, 0x8 ;  /* 0x000000000008781c */ /* 0x000fe20003f0f008 */
[----:B------:R-:W-:Y:S02]  /*3d00*/  UIADD3 UR37, UPT, UPT, UR37, 0x1, URZ ;  /* 0x0000000125257890 */ /* 0x000fe4000fffe0ff */
[----:B------:R-:W-:Y:S02]  /*3d10*/  USEL UR6, URZ, 0x1, UP1 ;  /* 0x00000001ff067887 */ /* 0x000fe40008800000 */
[----:B------:R-:W-:Y:S02]  /*3d20*/  USEL UR38, UR4, URZ, UP1 ;  /* 0x000000ff04267287 */ /* 0x000fe40008800000 */
[----:B------:R-:W-:Y:S02]  /*3d30*/  UIADD3 UR39, UPT, UPT, UR39, -0x1, URZ ;  /* 0xffffffff27277890 */ /* 0x000fe4000fffe0ff */
[----:B------:R-:W-:Y:S01]  /*3d40*/  @UP0 ULEA UR4, UR38, UR41, 0x3 ;  /* 0x0000002926040291 */ /* 0x000fe2000f8e18ff */
[----:B------:R-:W-:Y:S01]  /*3d50*/  LOP3.LUT R2, R2, UR6, RZ, 0x3c, !PT ;  /* 0x0000000602027c12 */ /* 0x000fe2000f8e3cff */
[----:B------:R-:W-:Y:S02]  /*3d60*/  ULEA UR6, UR5, UR45, 0xa ;  /* 0x0000002d05067291 */ /* 0x000fe4000f8e50ff */
[----:B------:R-:W-:Y:S01]  /*3d70*/  UISETP.NE.AND UP0, UPT, UR37, UR42, UPT ;  /* 0x0000002a2500728c */ /* 0x000fe2000bf05270 */
[----:B-1----:R-:W-:Y:S01]  /*3d80*/  @P0 SHF.L.U32 R0, R2, 0x1f, RZ ;  /* 0x0000001f02000819 */ /* 0x002fe200000006ff */
[----:B------:R-:W-:Y:S02]  /*3d90*/  UIADD3 UR34, UPT, UPT, UR6, 0x2, URZ ;  /* 0x0000000206227890 */ /* 0x000fe4000fffe0ff */
[----:B------:R-:W-:Y:S01]  /*3da0*/  UIADD3 UR30, UPT, UPT, UR6, 0x4, URZ ;  /* 0x00000004061e7890 */ /* 0x000fe2000fffe0ff */
[----:B------:R2:W3:Y:S01]  /*3db0*/  @P0 SYNCS.PHASECHK.TRANS64.TRYWAIT P2, [UR4], R0 ;  /* 0x00000000ff0005a7 */ /* 0x0004e20008041104 */
[----:B------:R-:W-:Y:S02]  /*3dc0*/  ULEA UR4, UR5, UR44, 0xa ;  /* 0x0000002c05047291 */ /* 0x000fe4000f8e50ff */
[----:B------:R-:W-:Y:S02]  /*3dd0*/  UIADD3 UR26, UPT, UPT, UR6, 0x6, URZ ;  /* 0x00000006061a7890 */ /* 0x000fe4000fffe0ff */
        /* <DEDUP_REMOVED lines=10> */
[----:B------:R-:W-:Y:S01]  /*3e80*/  UIADD3 UR8, UPT, UPT, UR4, 0x206, URZ ;  /* 0x0000020604087890 */ /* 0x000fe2000fffe0ff */
[----:B------:R-:W-:Y:S01]  /*3e90*/  UMOV UR7, 0x40004040 ;  /* 0x4000404000077882 */ /* 0x000fe20000000000 */
[----:B------:R-:W-:Y:S01]  /*3ea0*/  UMOV UR5, 0x40004040 ;  /* 0x4000404000057882 */ /* 0x000fe20000000000 */
[----:B------:R-:W-:Y:S01]  /*3eb0*/  UMOV UR35, 0x40004040 ;  /* 0x4000404000237882 */ /* 0x000fe20000000000 */
[----:B------:R1:W-:Y:S01]  /*3ec0*/  UTCHMMA.2CTA gdesc[UR4], gdesc[UR6], tmem[UR36], tmem[UR62], idesc[UR63], UP2 ;  /* 0x00ff3e06040075ea */ /* 0x0003e20009200024 */
[----:B------:R-:W-:Y:S01]  /*3ed0*/  UPLOP3.LUT UP2, UPT, UPT, UPT, UPT, 0x80, 0x8 ;  /* 0x000000000008789c */ /* 0x000fe20003f4f070 */
[----:B------:R-:W-:Y:S01]  /*3ee0*/  UMOV UR33, 0x40004040 ;  /* 0x4000404000217882 */ /* 0x000fe20000000000 */
[----:B------:R-:W-:Y:S01]  /*3ef0*/  UMOV UR31, 0x40004040 ;  /* 0x40004040001f7882 */ /* 0x000fe20000000000 */
[----:B------:R2:W-:Y:S01]  /*3f00*/  UTCHMMA.2CTA gdesc[UR32], gdesc[UR34], tmem[UR36], tmem[UR60], idesc[UR61], UPT ;  /* 0x00ff3c22200075ea */ /* 0x0005e2000ba00024 */
        /* <DEDUP_REMOVED lines=14> */
[----:B------:R-:W-:Y:S01]  /*3ff0*/  UMOV UR9, 0x40004040 ;  /* 0x4000404000097882 */ /* 0x000fe20000000000 */
[----:B------:R2:W-:Y:S01]  /*4000*/  UTCHMMA.2CTA gdesc[UR12], gdesc[UR14], tmem[UR36], tmem[UR50], idesc[UR51], UPT ;  /* 0x00ff320e0c0075ea */ /* 0x0005e2000ba00024 */
[----:B------:R2:W-:Y:S01]  /*4010*/  UTCHMMA.2CTA gdesc[UR8], gdesc[UR10], tmem[UR36], tmem[UR48], idesc[UR49], UPT ;  /* 0x00ff300a080075ea */ /* 0x0005e2000ba00024 */
[----:B------:R2:W-:Y:S01]  /*4020*/  UTCBAR.2CTA.MULTICAST [UR40], URZ, UR43 ;  /* 0x000000ff280073e9 */ /* 0x0005e2000820082b */
[----:B-1----:R-:W-:Y:S01]  /*4030*/  UMOV UR5, UR38 ;  /* 0x0000002600057c82 */ /* 0x002fe20008000000 */
[----:B------:R-:W-:Y:S05]  /*4040*/  BRA.U UP0, `(.L_x_76) ;  /* 0xfffffffd00007547 */ /* 0x000fea000b83ffff */
.L_x_73:
[----:B------:R-:W-:Y:S01]  /*4050*/  UIADD3 UR4, UPT, UPT, UR46, 0xa0, URZ ;  /* 0x000000a02e047890 */ /* 0x000fe2000fffe0ff */
[----:B------:R-:W-:-:S08]  /*4060*/  UMOV UR37, UR42 ;  /* 0x0000002a00257c82 */ /* 0x000fd00008000000 */
[----:B------:R4:W-:Y:S01]  /*4070*/  UTCBAR.2CTA.MULTICAST [UR4], URZ, UR65 ;  /* 0x000000ff040073e9 */ /* 0x0009e20008200841 */
[----:B------:R-:W-:Y:S02]  /*4080*/  NOP ;  /* 0x0000000000007918 */ /* 0x000fe40000000000 */
.L_x_71:
[----:B----4-:R-:W-:Y:S01]  /*4090*/  UIADD3 UR4, UPT, UPT, UR47, 0x1, URZ ;  /* 0x000000012f047890 */ /* 0x010fe2000fffe0ff */
[----:B------:R-:W-:-:S03]  /*40a0*/  ISETP.NE.AND P0, PT, R8, 0x2, PT ;  /* 0x000000020800780c */ /* 0x000fc60003f05270 */
[----:B------:R-:W-:Y:S01]  /*40b0*/  UISETP.NE.AND UP0, UPT, UR4, 0x4, UPT ;  /* 0x000000040400788c */ /* 0x000fe2000bf05270 */
[----:B-12---:R-:W-:Y:S02]  /*40c0*/  SEL R0, RZ, 0x1, P0 ;  /* 0x00000001ff007807 */ /* 0x006fe40000000000 */
[----:B------:R-:W-:Y:S01]  /*40d0*/  SEL R8, R8, RZ, P0 ;  /* 0x000000ff08087207 */ /* 0x000fe20000000000 */
[----:B------:R-:W-:Y:S01]  /*40e0*/  USEL UR5, URZ, 0x1, UP0 ;  /* 0x00000001ff057887 */ /* 0x000fe20008000000 */
[----:B------:R-:W-:Y:S01]  /*40f0*/  LOP3.LUT R3, R3, R0, RZ, 0x3c, !PT ;  /* 0x0000000003037212 */ /* 0x000fe200078e3cff */
[----:B------:R-:W-:-:S04]  /*4100*/  USEL UR47, UR4, URZ, UP0 ;  /* 0x000000ff042f7287 */ /* 0x000fc80008000000 */
[----:B------:R-:W-:Y:S01]  /*4110*/  LOP3.LUT R9, R9, UR5, RZ, 0x3c, !PT ;  /* 0x0000000509097c12 */ /* 0x000fe2000f8e3cff */
[----:B------:R-:W-:Y:S07]  /*4120*/  @P1 BRA `(.L_x_77) ;  /* 0xfffffff800381947 */ /* 0x000fee000383ffff */
[----:B------:R-:W1:Y:S01]  /*4130*/  S2UR UR8, SR_CgaCtaId ;  /* 0x00000000000879c3 */ /* 0x000e620000008800 */
[----:B------:R-:W-:Y:S01]  /*4140*/  ELECT P0, URZ, PT ;  /* 0x0000000000ff782f */ /* 0x000fe20003800000 */
[----:B------:R-:W-:Y:S01]  /*4150*/  HFMA2 R0, -RZ, RZ, 0, 5.9604644775390625e-08 ;  /* 0x00000001ff007431 */ /* 0x000fe200000001ff */
[----:B------:R-:W-:-:S05]  /*4160*/  UMOV UR4, 0x40 ;  /* 0x0000004000047882 */ /* 0x000fca0000000000 */
[----:B------:R-:W-:Y:S01]  /*4170*/  UVIRTCOUNT.DEALLOC.SMPOOL 0x80 ;  /* 0x000000800000784c */ /* 0x000fe20000000000 */
[----:B------:R-:W-:Y:S02]  /*4180*/  UISETP.NE.AND UP1, UPT, UR68, URZ, UPT ;  /* 0x000000ff4400728c */ /* 0x000fe4000bf25270 */
[----:B-1----:R-:W-:-:S09]  /*4190*/  ULEA UR8, UR8, UR4, 0x18 ;  /* 0x0000000408087291 */ /* 0x002fd2000f8ec0ff */
[----:B------:R1:W-:Y:S01]  /*41a0*/  @P0 STS.U8 [UR8+0x1c], R0 ;  /* 0x00001c00ff000988 */ /* 0x0003e20008000008 */
[----:B------:R-:W-:Y:S05]  /*41b0*/  BRA.U UP1, `(.L_x_78) ;  /* 0x0000000101a07547 */ /* 0x000fea000b800000 */
[----:B------:R-:W-:Y:S01]  /*41c0*/  UIADD3 UR7, UPT, UPT, UR41, 0xc0, URZ ;  /* 0x000000c029077890 */ /* 0x000fe2000fffe0ff */
[----:B------:R-:W-:-:S03]  /*41d0*/  SHF.L.U32 R3, R9, 0x1f, RZ ;  /* 0x0000001f09037819 */ /* 0x000fc600000006ff */
[----:B------:R-:W-:-:S09]  /*41e0*/  ULEA UR4, UR47, UR7, 0x3 ;  /* 0x000000072f047291 */ /* 0x000fd2000f8e18ff */
[----:B------:R-:W2:Y:S02]  /*41f0*/  SYNCS.PHASECHK.TRANS64.TRYWAIT P0, [UR4], R3 ;  /* 0x00000003ff0075a7 */ /* 0x000ea40008001104 */
[----:B--2---:R-:W-:Y:S05]  /*4200*/  @!P0 BRA `(.L_x_79) ;  /* 0x0000005800148947 */ /* 0x004fea0003800000 */
.L_x_173:
        /* <DEDUP_REMOVED lines=9> */
.L_x_175:
        /* <DEDUP_REMOVED lines=9> */
.L_x_177:
[----:B------:R-:W-:-:S04]  /*4330*/  UIADD3 UR4, UPT, UPT, UR4, 0x1, URZ ;  /* 0x0000000104047890 */ /* 0x000fc8000fffe0ff */
[----:B------:R-:W-:-:S04]  /*4340*/  UISETP.NE.AND UP0, UPT, UR4, 0x4, UPT ;  /* 0x000000040400788c */ /* 0x000fc8000bf05270 */
[----:B------:R-:W-:Y:S02]  /*4350*/  USEL UR5, URZ, 0x1, UP0 ;  /* 0x00000001ff057887 */ /* 0x000fe40008000000 */
[----:B------:R-:W-:-:S04]  /*4360*/  USEL UR4, UR4, URZ, UP0 ;  /* 0x000000ff04047287 */ /* 0x000fc80008000000 */
[----:B------:R-:W-:Y:S01]  /*4370*/  ULEA UR4, UR4, UR7, 0x3 ;  /* 0x0000000704047291 */ /* 0x000fe2000f8e18ff */
[----:B-1----:R-:W-:-:S04]  /*4380*/  LOP3.LUT R3, R2, UR5, RZ, 0x3c, !PT ;  /* 0x0000000502037c12 */ /* 0x002fc8000f8e3cff */
[----:B------:R-:W-:Y:S01]  /*4390*/  SHF.L.U32 R3, R3, 0x1f, RZ ;  /* 0x0000001f03037819 */ /* 0x000fe200000006ff */
[----:B------:R-:W-:-:S04]  /*43a0*/  IMAD.U32 R0, RZ, RZ, UR4 ;  /* 0x00000004ff007e24 */ /* 0x000fc8000f8e00ff */
[----:B------:R1:W2:Y:S03]  /*43b0*/  SYNCS.PHASECHK.TRANS64.TRYWAIT P0, [R0+URZ], R3 ;  /* 0x00000003000075a7 */ /* 0x0002a600080011ff */
[----:B--2---:R-:W-:Y:S05]  /*43c0*/  @!P0 NANOSLEEP.SYNCS 0x989680 ;  /* 0x009896800000895d */ /* 0x004fea0003900000 */
[----:B------:R-:W2:Y:S02]  /*43d0*/  @!P0 SYNCS.PHASECHK.TRANS64 P0, [R0+URZ], R3 ;  /* 0x00000003000085a7 */ /* 0x000ea400080010ff */
[----:B--2---:R-:W-:Y:S05]  /*43e0*/  @P0 BRA `(.L_x_82) ;  /* 0x0000000000200947 */ /* 0x004fea0003800000 */
.L_x_83:
[----:B--2---:R2:W4:Y:S02]  /*43f0*/  SYNCS.PHASECHK.TRANS64.TRYWAIT P0, [R0+URZ], R3 ;  /* 0x00000003000075a7 */ /* 0x00452400080011ff */
[----:B----4-:R-:W-:Y:S05]  /*4400*/  @!P0 NANOSLEEP.SYNCS 0x989680 ;  /* 0x009896800000895d */ /* 0x010fea0003900000 */
[----:B------:R-:W4:Y:S02]  /*4410*/  @!P0 SYNCS.PHASECHK.TRANS64 P0, [R0+URZ], R3 ;  /* 0x00000003000085a7 */ /* 0x000f2400080010ff */
[----:B----4-:R-:W-:Y:S05]  /*4420*/  @!P0 BRA `(.L_x_83) ;  /* 0xfffffffc00f08947 */ /* 0x010fea000383ffff */
[----:B------:R-:W-:Y:S05]  /*4430*/  BRA `(.L_x_82) ;  /* 0x00000000000c7947 */ /* 0x000fea0003800000 */
.L_x_78:
[----:B------:R-:W-:-:S04]  /*4440*/  UIADD3 UR4, UPT, UPT, UR41, 0x100, URZ ;  /* 0x0000010029047890 */ /* 0x000fc8000fffe0ff */
[----:B------:R-:W-:-:S09]  /*4450*/  UPRMT UR4, UR69, 0x654, UR4 ;  /* 0x0000065445047896 */ /* 0x000fd20008000004 */
[----:B------:R-:W-:Y:S03]  /*4460*/  SYNCS.ARRIVE.TRANS64.RED.A1T0 RZ, [UR4], RZ ;  /* 0x000000ffffff79a7 */ /* 0x000fe60008100404 */
.L_x_82:
[----:B-12---:R-:W-:Y:S01]  /*4470*/  SHF.L.U32 R3, RZ, 0x1f, RZ ;  /* 0x0000001fff037819 */ /* 0x006fe200000006ff */
[----:B------:R-:W-:Y:S01]  /*4480*/  UIADD3 UR4, UPT, UPT, UR41, 0x100, URZ ;  /* 0x0000010029047890 */ /* 0x000fe2000fffe0ff */
[----:B------:R-:W-:Y:S02]  /*4490*/  PLOP3.LUT P0, PT, PT, PT, UP1, 0x80, 0x8 ;  /* 0x000000000008781c */ /* 0x000fe40003f0f018 */
[----:B------:R-:W1:Y:S02]  /*44a0*/  SYNCS.PHASECHK.TRANS64.TRYWAIT P1, [UR41+0x100], R3 ;  /* 0x00010003ff0075a7 */ /* 0x000e640008021129 */
[----:B-1----:R-:W-:Y:S09]  /*44b0*/  @!P1 BRA `(.L_x_84) ;  /* 0x0000005400b09947 */ /* 0x002ff20003800000 */
.L_x_179:
[----:B------:R-:W-:Y:S01]  /*44c0*/  @!UP1 UPRMT UR4, UR69, 0x654, UR4 ;  /* 0x0000065445049896 */ /* 0x000fe20008000004 */
[----:B------:R-:W-:Y:S01]  /*44d0*/  UMOV UR5, 0xffff ;  /* 0x0000ffff00057882 */ /* 0x000fe20000000000 */
[----:B------:R-:W-:-:S07]  /*44e0*/  UMOV UR6, 0x1 ;  /* 0x0000000100067882 */ /* 0x000fce0000000000 */
[----:B------:R-:W-:Y:S01]  /*44f0*/  @!P0 SYNCS.ARRIVE.TRANS64.RED.A1T0 RZ, [UR4], RZ ;  /* 0x000000ffffff89a7 */ /* 0x000fe20008100404 */
[----:B------:R-:W-:Y:S01]  /*4500*/  NOP ;  /* 0x0000000000007918 */ /* 0x000fe20000000000 */
[----:B-1----:R-:W1:Y:S01]  /*4510*/  LDS R0, [UR8+0x14] ;  /* 0x00001408ff007984 */ /* 0x002e620008000800 */
[----:B------:R-:W-:-:S04]  /*4520*/  ULOP3.LUT UR4, UR67, 0xffff, URZ, 0xc0, !UPT ;  /* 0x0000ffff43047892 */ /* 0x000fc8000f8ec0ff */
[----:B------:R-:W-:-:S04]  /*4530*/  USHF.R.U32.HI UR4, URZ, 0x5, UR4 ;  /* 0x00000005ff047899 */ /* 0x000fc80008011604 */
[----:B------:R-:W-:Y:S02]  /*4540*/  USHF.L.U32 UR5, UR5, UR4, URZ ;  /* 0x0000000405057299 */ /* 0x000fe400080006ff */
[----:B------:R-:W-:-:S04]  /*4550*/  USHF.L.U32 UR4, UR6, UR4, URZ ;  /* 0x0000000406047299 */ /* 0x000fc800080006ff */
[----:B-1----:R-:W-:-:S04]  /*4560*/  LOP3.LUT R0, R0, UR5, RZ, 0xc0, !PT ;  /* 0x0000000500007c12 */ /* 0x002fc8000f8ec0ff */
[----:B------:R-:W-:-:S13]  /*4570*/  ISETP.NE.AND P0, PT, R0, UR5, PT ;  /* 0x0000000500007c0c */ /* 0x000fda000bf05270 */
[----:B------:R-:W-:Y:S05]  /*4580*/  @P0 BRA `(.L_x_85) ;  /* 0x0000000000580947 */ /* 0x000fea0003800000 */
[----:B------:R-:W1:Y:S02]  /*4590*/  LDS R0, [UR8+0x18] ;  /* 0x00001808ff007984 */ /* 0x000e640008000800 */
[----:B-1----:R-:W-:-:S04]  /*45a0*/  LOP3.LUT R0, R0, UR4, RZ, 0xc0, !PT ;  /* 0x0000000400007c12 */ /* 0x002fc8000f8ec0ff */
[----:B------:R-:W-:-:S13]  /*45b0*/  ISETP.NE.AND P0, PT, R0, UR4, PT ;  /* 0x0000000400007c0c */ /* 0x000fda000bf05270 */
[----:B------:R-:W-:Y:S05]  /*45c0*/  @P0 BRA `(.L_x_86) ;  /* 0x00000000003c0947 */ /* 0x000fea0003800000 */
[----:B------:R-:W1:Y:S01]  /*45d0*/  S2R R2, SR_LANEID ;  /* 0x0000000000027919 */ /* 0x000e620000000000 */
[----:B------:R-:W-:Y:S01]  /*45e0*/  ULOP3.LUT UR5, URZ, UR5, URZ, 0x33, !UPT ;  /* 0x00000005ff057292 */ /* 0x000fe2000f8e33ff */
[----:B------:R-:W-:Y:S01]  /*45f0*/  LOP3.LUT R4, RZ, UR4, RZ, 0x33, !PT ;  /* 0x00000004ff047c12 */ /* 0x000fe2000f8e33ff */
[----:B------:R-:W-:Y:S02]  /*4600*/  VOTEU.ANY UR4, UPT, PT ;  /* 0x0000000000047886 */ /* 0x000fe400038e0100 */
[----:B------:R-:W-:Y:S01]  /*4610*/  UFLO.U32 UR4, UR4 ;  /* 0x00000004000472bd */ /* 0x000fe200080e0000 */
[----:B------:R-:W2:Y:S01]  /*4620*/  REDUX UR6, R4 ;  /* 0x00000000040673c4 */ /* 0x000ea20000000000 */
[----:B------:R-:W-:-:S06]  /*4630*/  IMAD.U32 R0, RZ, RZ, UR5 ;  /* 0x00000005ff007e24 */ /* 0x000fcc000f8e00ff */
[----:B------:R4:W-:Y:S01]  /*4640*/  UTCATOMSWS.AND URZ, UR5 ;  /* 0x0000000500ff79e3 */ /* 0x0009e20008000000 */
[----:B------:R-:W3:Y:S01]  /*4650*/  REDUX UR7, R0 ;  /* 0x00000000000773c4 */ /* 0x000ee20000000000 */
[----:B-1----:R-:W-:Y:S01]  /*4660*/  ISETP.EQ.U32.AND P0, PT, R2, UR4, PT ;  /* 0x0000000402007c0c */ /* 0x002fe2000bf02070 */
[----:B--2---:R-:W-:Y:S01]  /*4670*/  IMAD.U32 R2, RZ, RZ, UR6 ;  /* 0x00000006ff027e24 */ /* 0x004fe2000f8e00ff */
[----:B---3--:R-:W-:-:S11]  /*4680*/  MOV R3, UR7 ;  /* 0x0000000700037c02 */ /* 0x008fd60008000f00 */
[----:B------:R4:W-:Y:S04]  /*4690*/  @P0 ATOMS.AND RZ, [UR8+0x14], R3 ;  /* 0x00001403ffff098c */ /* 0x0009e8000a800008 */
[----:B------:R4:W-:Y:S01]  /*46a0*/  @P0 ATOMS.AND RZ, [UR8+0x18], R2 ;  /* 0x00001802ffff098c */ /* 0x0009e2000a800008 */
[----:B------:R-:W-:Y:S05]  /*46b0*/  BRA `(.L_x_87) ;  /* 0x0000000000147947 */ /* 0x000fea0003800000 */
.L_x_86:
[----:B------:R-:W-:Y:S02]  /*46c0*/  MOV R2, 0x46e0 ;  /* 0x000046e000027802 */ /* 0x000fe40000000f00 */
[----:B---3-5:R-:W-:Y:S05]  /*46d0*/  CALL.REL.NOINC `($__internal_0_$__cuda_sm10x_tcgen05_guardrail_trap_col_being_dealloced_not_returned_by_alloc) ;  /* 0x0000005800907944 */ /* 0x028fea0003c00000 */
[----:B------:R-:W-:Y:S05]  /*46e0*/  BRA `(.L_x_87) ;  /* 0x0000000000087947 */ /* 0x000fea0003800000 */
.L_x_85:
[----:B------:R-:W-:Y:S02]  /*46f0*/  MOV R2, 0x4710 ;  /* 0x0000471000027802 */ /* 0x000fe40000000f00 */
[----:B---3-5:R-:W-:Y:S05]  /*4700*/  CALL.REL.NOINC `($__internal_2_$__cuda_sm10x_tcgen05_guardrail_trap_unallocated_columns_being_dealloced) ;  /* 0x00000058009c7944 */ /* 0x028fea0003c00000 */
.L_x_87:
[----:B------:R-:W-:Y:S01]  /*4710*/  NOP ;  /* 0x0000000000007918 */ /* 0x000fe20000000000 */
[----:B----4-:R-:W-:Y:S05]  /*4720*/  EXIT ;  /* 0x000000000000794d */ /* 0x010fea0003800000 */
.L_x_58:
[----:B------:R-:W-:-:S09]  /*4730*/  UISETP.NE.OR UP0, UPT, UR21, 0x3, !UP3 ;  /* 0x000000031500788c */ /* 0x000fd2000df05670 */
[----:B------:R-:W-:Y:S05]  /*4740*/  BRA.U UP0, `(.L_x_88) ;  /* 0x0000001100b87547 */ /* 0x000fea000b800000 */
[----:B------:R-:W1:Y:S01]  /*4750*/  LDCU UR31, c[0x0][0x370] ;  /* 0x00006e00ff1f77ac */ /* 0x000e620008000800 */
[----:B------:R-:W2:Y:S01]  /*4760*/  LDC.64 R16, c[0x0][0x348] ;  /* 0x0000d200ff107b82 */ /* 0x000ea20000000a00 */
[----:B------:R-:W-:Y:S02]  /*4770*/  HFMA2 R13, -RZ, RZ, 0, 0 ;  /* 0x00000000ff0d7431 */ /* 0x000fe400000001ff */
[----:B------:R-:W-:Y:S01]  /*4780*/  IMAD.MOV.U32 R15, RZ, RZ, 0x1 ;  /* 0x00000001ff0f7424 */ /* 0x000fe200078e00ff */
[----:B------:R-:W1:Y:S01]  /*4790*/  LDCU.128 UR48, c[0x0][0xb10] ;  /* 0x00016200ff3077ac */ /* 0x000e620008000c00 */
[----:B------:R-:W-:Y:S01]  /*47a0*/  IMAD.MOV.U32 R14, RZ, RZ, RZ ;  /* 0x000000ffff0e7224 */ /* 0x000fe200078e00ff */
[----:B------:R-:W-:Y:S01]  /*47b0*/  MOV R7, 0x2000 ;  /* 0x0000200000077802 */ /* 0x000fe20000000f00 */
[----:B------:R-:W3:Y:S01]  /*47c0*/  LDCU UR30, c[0x0][0x374] ;  /* 0x00006e80ff1e77ac */ /* 0x000ee20008000800 */
[----:B------:R-:W4:Y:S01]  /*47d0*/  LDC.64 R2, c[0x0][0x888] ;  /* 0x00022200ff027b82 */ /* 0x000f220000000a00 */
[----:B------:R-:W3:Y:S01]  /*47e0*/  LDCU UR15, c[0x0][0xb0c] ;  /* 0x00016180ff0f77ac */ /* 0x000ee20008000800 */
[----:B------:R-:W2:Y:S06]  /*47f0*/  LDCU UR52, c[0x0][0xb20] ;  /* 0x00016400ff3477ac */ /* 0x000eac0008000800 */
[----:B------:R-:W4:Y:S01]  /*4800*/  LDC.64 R4, c[0x0][0x890] ;  /* 0x00022400ff047b82 */ /* 0x000f220000000a00 */
[----:B------:R-:W2:Y:S01]  /*4810*/  LDCU UR4, c[0x0][0xb30] ;  /* 0x00016600ff0477ac */ /* 0x000ea20008000800 */
[----:B------:R-:W-:Y:S01]  /*4820*/  UMOV UR21, 0x400 ;  /* 0x0000040000157882 */ /* 0x000fe20000000000 */
[----:B-1----:R-:W-:-:S02]  /*4830*/  UIMAD.WIDE.U32 UR6, UR31, UR48, URZ ;  /* 0x000000301f0672a5 */ /* 0x002fc4000f8e00ff */
[----:B---3--:R-:W-:Y:S02]  /*4840*/  UIMAD.WIDE.U32 UR8, UR30, UR51, URZ ;  /* 0x000000331e0872a5 */ /* 0x008fe4000f8e00ff */
[----:B------:R-:W-:Y:S02]  /*4850*/  ULEA UR21, UR47, UR21, 0x18 ;  /* 0x000000152f157291 */ /* 0x000fe4000f8ec0ff */
[----:B------:R-:W-:Y:S02]  /*4860*/  UPLOP3.LUT UP2, UPT, UPT, UPT, UPT, 0x40, 0x4 ;  /* 0x000000000004789c */ /* 0x000fe40003f4e870 */
[----:B------:R-:W-:Y:S01]  /*4870*/  UIADD3 UR37, UPT, UPT, UR21, 0x48, URZ ;  /* 0x0000004815257890 */ /* 0x000fe2000fffe0ff */
[----:B------:R-:W-:Y:S01]  /*4880*/  UMOV UR6, UR7 ;  /* 0x0000000700067c82 */ /* 0x000fe20008000000 */
[----:B------:R-:W-:Y:S01]  /*4890*/  UMOV UR38, UR9 ;  /* 0x0000000900267c82 */ /* 0x000fe20008000000 */
[----:B------:R-:W-:Y:S02]  /*48a0*/  UISETP.GE.AND UP0, UPT, UR45, 0x1, UPT ;  /* 0x000000012d00788c */ /* 0x000fe4000bf06270 */
[----:B------:R-:W-:Y:S01]  /*48b0*/  UISETP.NE.AND UP4, UPT, UR45, 0x1, UPT ;  /* 0x000000012d00788c */ /* 0x000fe2000bf85270 */
[----:B------:R-:W1:Y:S01]  /*48c0*/  LDCU.64 UR22, c[0x0][0xb28] ;  /* 0x00016500ff1677ac */ /* 0x000e620008000a00 */
[----:B------:R-:W-:-:S02]  /*48d0*/  UISETP.NE.AND UP6, UPT, UR15, 0x1, UPT ;  /* 0x000000010f00788c */ /* 0x000fc4000bfc5270 */
[----:B------:R-:W-:Y:S02]  /*48e0*/  UISETP.NE.AND UP5, UPT, UR50, 0x1, UPT ;  /* 0x000000013200788c */ /* 0x000fe4000bfa5270 */
[----:B------:R-:W-:Y:S02]  /*48f0*/  UIADD3 UR41, UPT, UPT, UR21, 0x30, URZ ;  /* 0x0000003015297890 */ /* 0x000fe4000fffe0ff */
[----:B------:R-:W-:Y:S02]  /*4900*/  UIADD3 UR33, UPT, UPT, UR21, 0x38, URZ ;  /* 0x0000003815217890 */ /* 0x000fe4000fffe0ff */
[----:B------:R-:W-:Y:S02]  /*4910*/  UIADD3 UR25, UPT, UPT, UR21, 0x40, URZ ;  /* 0x0000004015197890 */ /* 0x000fe4000fffe0ff */
[----:B------:R-:W-:Y:S02]  /*4920*/  UPRMT UR37, UR47, 0x654, UR37 ;  /* 0x000006542f257896 */ /* 0x000fe40008000025 */
[----:B------:R-:W-:-:S02]  /*4930*/  USHF.R.U32.HI UR39, URZ, UR49, UR6 ;  /* 0x00000031ff277299 */ /* 0x000fc40008011606 */
[----:B--2---:R-:W-:Y:S02]  /*4940*/  USHF.R.U32.HI UR38, URZ, UR52, UR38 ;  /* 0x00000034ff267299 */ /* 0x004fe40008011626 */
[----:B------:R-:W-:-:S11]  /*4950*/  UISETP.NE.AND UP3, UPT, UR4, 0x1, UPT ;  /* 0x000000010400788c */ /* 0x000fd6000bf65270 */
.L_x_99:
[C---:B------:R-:W-:Y:S02]  /*4960*/  LEA R12, R14.reuse, UR21, 0x3 ;  /* 0x000000150e0c7c11 */ /* 0x040fe4000f8e18ff */
[----:B------:R-:W-:Y:S02]  /*4970*/  SHF.L.U32 R9, R13, 0x1f, RZ ;  /* 0x0000001f0d097819 */ /* 0x000fe400000006ff */
[----:B------:R-:W-:Y:S02]  /*4980*/  LEA R10, R14, UR21, 0x4 ;  /* 0x000000150e0a7c11 */ /* 0x000fe4000f8e20ff */
[----:B------:R-:W2:Y:S02]  /*4990*/  SYNCS.PHASECHK.TRANS64.TRYWAIT P0, [R12+URZ+0x80], R9 ;  /* 0x000080090c0075a7 */ /* 0x000ea400080011ff */
[----:B--23--:R-:W-:Y:S05]  /*49a0*/  @!P0 BRA `(.L_x_89) ;  /* 0x00000050008c8947 */ /* 0x00cfea0003800000 */
.L_x_180:
[----:B--2---:R-:W2:Y:S01]  /*49b0*/  LDS.128 R8, [R10+0x110] ;  /* 0x000110000a087984 */ /* 0x004ea20000000c00 */
[----:B------:R-:W-:Y:S01]  /*49c0*/  UISETP.GE.AND UP0, UPT, UR45, 0x1, UPT ;  /* 0x000000012d00788c */ /* 0x000fe2000bf06270 */
[----:B------:R-:W-:Y:S01]  /*49d0*/  @!PT LDS RZ, [RZ] ;  /* 0x00000000fffff984 */ /* 0x000fe20000000800 */
[----:B------:R-:W-:Y:S01]  /*49e0*/  @!PT LDS RZ, [RZ] ;  /* 0x00000000fffff984 */ /* 0x000fe20000000800 */
[----:B------:R-:W-:Y:S01]  /*49f0*/  @!PT LDS RZ, [RZ] ;  /* 0x00000000fffff984 */ /* 0x000fe20000000800 */
[----:B------:R-:W-:Y:S01]  /*4a00*/  @!PT LDS RZ, [RZ] ;  /* 0x00000000fffff984 */ /* 0x000fe20000000800 */
[----:B------:R3:W-:Y:S06]  /*4a10*/  MEMBAR.ALL.CTA ;  /* 0x0000000000007992 */ /* 0x0007ec0000008000 */
[----:B---3--:R-:W3:Y:S01]  /*4a20*/  FENCE.VIEW.ASYNC.S ;  /* 0x00000000000073c6 */ /* 0x008ee20000000000 */
[----:B--2---:R-:W-:Y:S11]  /*4a30*/  LOP3.LUT P0, RZ, R10, 0x1, RZ, 0xc0, !PT ;  /* 0x000000010aff7812 */ /* 0x004ff6000780c0ff */
[----:B------:R-:W-:Y:S02]  /*4a40*/  @!UPT UIADD3 URZ, UPT, UPT, URZ, URZ, URZ ;  /* 0x000000fffffff290 */ /* 0x000fe4000fffe0ff */
[----:B---3--:R-:W-:Y:S01]  /*4a50*/  VOTEU.ANY UP1, P0 ;  /* 0x0000000000ff7886 */ /* 0x008fe20000020100 */
[----:B------:R-:W-:Y:S11]  /*4a60*/  PLOP3.LUT P0, PT, PT, PT, UP1, 0x80, 0x8 ;  /* 0x000000000008781c */ /* 0x000ff60003f0f018 */
[----:B------:R-:W-:Y:S02]  /*4a70*/  @!UPT UIADD3 URZ, UPT, UPT, URZ, URZ, URZ ;  /* 0x000000fffffff290 */ /* 0x000fe4000fffe0ff */
[----:B------:R-:W-:Y:S02]  /*4a80*/  @P0 SHF.R.U32.HI R0, RZ, 0x10, R9 ;  /* 0x00000010ff000819 */ /* 0x000fe40000011609 */
[----:B------:R-:W-:Y:S02]  /*4a90*/  @P0 MOV R6, R8 ;  /* 0x0000000800060202 */ /* 0x000fe40000000f00 */
[----:B------:R-:W-:Y:S01]  /*4aa0*/  @P0 R2UR UR4, R0 ;  /* 0x00000000000402ca */ /* 0x000fe200000e0000 */
[----:B------:R-:W-:Y:S01]  /*4ab0*/  VIADD R0, R12, 0x90 ;  /* 0x000000900c007836 */ /* 0x000fe20000000000 */
[----:B------:R-:W-:Y:S02]  /*4ac0*/  @P0 LOP3.LUT R8, R9, 0xffff, RZ, 0xc0, !PT ;  /* 0x0000ffff09080812 */ /* 0x000fe400078ec0ff */
[----:B------:R-:W-:Y:S02]  /*4ad0*/  @P0 R2UR UR6, R6 ;  /* 0x00000000060602ca */ /* 0x000fe400000e0000 */
[----:B------:R-:W-:Y:S02]  /*4ae0*/  PRMT R0, RZ, 0x654, R0 ;  /* 0x00000654ff007816 */ /* 0x000fe40000000000 */
[----:B------:R-:W-:Y:S02]  /*4af0*/  @P0 R2UR UR5, R8 ;  /* 0x00000000080502ca */ /* 0x000fe400000e0000 */
[----:B------:R2:W-:Y:S03]  /*4b00*/  SYNCS.ARRIVE.TRANS64.RED.A1T0 RZ, [R0+URZ], RZ ;  /* 0x000000ff00ff79a7 */ /* 0x0005e600081004ff */
[----:B------:R-:W-:Y:S04]  /*4b10*/  @UP1 UMOV UR29, UR4 ;  /* 0x00000004001d1c82 */ /* 0x000fe80008000000 */
[----:B------:R-:W-:Y:S04]  /*4b20*/  @UP1 UMOV UR14, UR6 ;  /* 0x00000006000e1c82 */ /* 0x000fe80008000000 */
[----:B------:R-:W-:Y:S01]  /*4b30*/  @UP1 UMOV UR13, UR5 ;  /* 0x00000005000d1c82 */ /* 0x000fe20008000000 */
[----:B------:R-:W-:Y:S05]  /*4b40*/  BRA.U !UP0, `(.L_x_90) ;  /* 0x0000000108a47547 */ /* 0x000fea000b800000 */
[----:B------:R-:W-:Y:S02]  /*4b50*/  UIMAD.WIDE.U32 UR16, UR13, UR51, URZ ;  /* 0x000000330d1072a5 */ /* 0x000fe4000f8e00ff */
[----:B------:R-:W-:Y:S02]  /*4b60*/  UIMAD.WIDE.U32 UR18, UR14, UR48, URZ ;  /* 0x000000300e1272a5 */ /* 0x000fe4000f8e00ff */
[----:B------:R-:W-:Y:S02]  /*4b70*/  USEL UR4, UR30, UR38, !UP5 ;  /* 0x000000261e047287 */ /* 0x000fe4000e800000 */
[----:B------:R-:W-:Y:S02]  /*4b80*/  USEL UR7, UR31, UR39, !UP6 ;  /* 0x000000271f077287 */ /* 0x000fe4000f000000 */
[----:B-1----:R-:W-:Y:S02]  /*4b90*/  UIMAD.WIDE.U32 UR8, UR4, UR22, URZ ;  /* 0x00000016040872a5 */ /* 0x002fe4000f8e00ff */
[----:B------:R-:W-:Y:S01]  /*4ba0*/  UIMAD.WIDE.U32 UR10, UR7, UR22, URZ ;  /* 0x00000016070a72a5 */ /* 0x000fe2000f8e00ff */
[----:B------:R-:W-:Y:S02]  /*4bb0*/  UMOV UR5, UR17 ;  /* 0x0000001100057c82 */ /* 0x000fe40008000000 */
[----:B------:R-:W-:Y:S03]  /*4bc0*/  USHF.R.U32.HI UR6, URZ, UR52, UR5 ;  /* 0x00000034ff067299 */ /* 0x000fe60008011605 */
[----:B------:R-:W-:Y:S01]  /*4bd0*/  UMOV UR5, UR19 ;  /* 0x0000001300057c82 */ /* 0x000fe20008000000 */
[----:B------:R-:W-:Y:S02]  /*4be0*/  USEL UR6, UR13, UR6, !UP5 ;  /* 0x000000060d067287 */ /* 0x000fe4000e800000 */
[----:B------:R-:W-:Y:S03]  /*4bf0*/  USHF.R.U32.HI UR12, URZ, UR49, UR5 ;  /* 0x00000031ff0c7299 */ /* 0x000fe60008011605 */
[----:B------:R-:W-:Y:S02]  /*4c00*/  UMOV UR5, UR9 ;  /* 0x0000000900057c82 */ /* 0x000fe40008000000 */
[----:B------:R-:W-:Y:S03]  /*4c10*/  @UP4 USHF.R.U32.HI UR4, URZ, UR23, UR5 ;  /* 0x00000017ff044299 */ /* 0x000fe60008011605 */
[----:B------:R-:W-:Y:S01]  /*4c20*/  UMOV UR5, UR11 ;  /* 0x0000000b00057c82 */ /* 0x000fe20008000000 */
[----:B------:R-:W-:Y:S02]  /*4c30*/  UIMAD UR4, UR45, UR4, URZ ;  /* 0x000000042d0472a4 */ /* 0x000fe4000f8e02ff */
[----:B------:R-:W-:Y:S02]  /*4c40*/  @UP4 USHF.R.U32.HI UR7, URZ, UR23, UR5 ;  /* 0x00000017ff074299 */ /* 0x000fe40008011605 */
[----:B------:R-:W-:Y:S02]  /*4c50*/  UIMAD.WIDE.U32 UR10, UR6, UR22, URZ ;  /* 0x00000016060a72a5 */ /* 0x000fe4000f8e00ff */
[----:B------:R-:W-:Y:S02]  /*4c60*/  USEL UR5, UR14, UR12, !UP6 ;  /* 0x0000000c0e057287 */ /* 0x000fe4000f000000 */
[----:B------:R-:W-:Y:S02]  /*4c70*/  UIMAD UR8, UR45, UR7, URZ ;  /* 0x000000072d0872a4 */ /* 0x000fe4000f8e02ff */
[----:B------:R-:W-:Y:S03]  /*4c80*/  UISETP.GE.AND UP0, UPT, UR6, UR4, UPT ;  /* 0x000000040600728c */ /* 0x000fe6000bf06270 */
[----:B------:R-:W-:Y:S01]  /*4c90*/  UMOV UR4, UR11 ;  /* 0x0000000b00047c82 */ /* 0x000fe20008000000 */
[----:B------:R-:W-:Y:S02]  /*4ca0*/  UISETP.GE.OR UP0, UPT, UR5, UR8, UP0 ;  /* 0x000000080500728c */ /* 0x000fe40008706670 */
[----:B------:R-:W-:Y:S02]  /*4cb0*/  USHF.R.U32.HI UR4, URZ, UR23, UR4 ;  /* 0x00000017ff047299 */ /* 0x000fe40008011604 */
[----:B------:R-:W-:Y:S02]  /*4cc0*/  UIMAD.WIDE.U32 UR8, UR5, UR22, URZ ;  /* 0x00000016050872a5 */ /* 0x000fe4000f8e00ff */
[----:B------:R-:W-:Y:S04]  /*4cd0*/  USEL UR10, UR6, UR4, !UP4 ;  /* 0x00000004060a7287 */ /* 0x000fe8000e000000 */
[----:B------:R-:W-:Y:S01]  /*4ce0*/  UIADD3 UR11, UPT, UPT, -UR10, URZ, URZ ;  /* 0x000000ff0a0b7290 */ /* 0x000fe2000fffe1ff */
[----:B------:R-:W-:Y:S02]  /*4cf0*/  @!UP0 UMOV UR4, UR9 ;  /* 0x0000000900048c82 */ /* 0x000fe40008000000 */
[----:B------:R-:W-:Y:S02]  /*4d00*/  @!UP0 USHF.R.U32.HI UR4, URZ, UR23, UR4 ;  /* 0x00000017ff048299 */ /* 0x000fe40008011604 */
[----:B------:R-:W-:Y:S02]  /*4d10*/  UIMAD UR8, UR45, UR11, UR6 ;  /* 0x0000000b2d0872a4 */ /* 0x000fe4000f8e0206 */
[----:B------:R-:W-:Y:S04]  /*4d20*/  @!UP0 USEL UR4, UR5, UR4, !UP4 ;  /* 0x0000000405048287 */ /* 0x000fe8000e000000 */
[----:B------:R-:W-:Y:S02]  /*4d30*/  @!UP0 UIMAD UR7, UR7, UR8, UR4 ;  /* 0x00000008070782a4 */ /* 0x000fe4000f8e0204 */
[----:B------:R-:W-:Y:S02]  /*4d40*/  @!UP0 UIADD3 UR9, UPT, UPT, UR10, -UR4, URZ ;  /* 0x800000040a098290 */ /* 0x000fe4000fffe0ff */
[----:B------:R-:W-:Y:S02]  /*4d50*/  UIADD3 UR8, UPT, UPT, -UR6, URZ, URZ ;  /* 0x000000ff06087290 */ /* 0x000fe4000fffe1ff */
[----:B------:R-:W-:Y:S02]  /*4d60*/  UIADD3 UR4, UPT, UPT, -UR5, URZ, URZ ;  /* 0x000000ff05047290 */ /* 0x000fe4000fffe1ff */
[----:B------:R-:W-:Y:S03]  /*4d70*/  @!UP0 UIMAD UR6, UR9, UR45, UR5 ;  /* 0x0000002d090682a4 */ /* 0x000fe6000f8e0205 */
[----:B------:R-:W-:Y:S01]  /*4d80*/  @!UP0 UMOV UR5, UR7 ;  /* 0x0000000700058c82 */ /* 0x000fe20008000000 */
[----:B------:R-:W-:Y:S02]  /*4d90*/  UIMAD UR7, UR15, UR4, UR14 ;  /* 0x000000040f0772a4 */ /* 0x000fe4000f8e020e */
[----:B------:R-:W-:Y:S02]  /*4da0*/  UIMAD UR4, UR50, UR8, UR13 ;  /* 0x00000008320472a4 */ /* 0x000fe4000f8e020d */
[----:B------:R-:W-:Y:S02]  /*4db0*/  UIMAD UR14, UR5, UR15, UR7 ;  /* 0x0000000f050e72a4 */ /* 0x000fe4000f8e0207 */
[----:B------:R-:W-:Y:S11]  /*4dc0*/  UIMAD UR13, UR6, UR50, UR4 ;  /* 0x00000032060d72a4 */ /* 0x000ff6000f8e0204 */
[----:B------:R-:W-:Y:S01]  /*4dd0*/  @!UPT UIADD3 URZ, UPT, UPT, URZ, URZ, URZ ;  /* 0x000000fffffff290 */ /* 0x000fe2000fffe0ff */
.L_x_90:
[----:B------:R-:W3:Y:S01]  /*4de0*/  @!UP3 LDCU.128 UR8, c[0x0][0xb10] ;  /* 0x00016200ff08b7ac */ /* 0x000ee20008000c00 */
[C---:B----4-:R-:W-:Y:S02]  /*4df0*/  ISETP.NE.U32.AND P1, PT, R4.reuse, RZ, PT ;  /* 0x000000ff0400720c */ /* 0x050fe40003f25070 */
[----:B------:R-:W-:Y:S02]  /*4e00*/  ISETP.NE.U32.AND P0, PT, R4, RZ, PT ;  /* 0x000000ff0400720c */ /* 0x000fe40003f05070 */
[C---:B------:R-:W-:Y:S02]  /*4e10*/  ISETP.NE.AND.EX P1, PT, R5.reuse, RZ, PT, P1 ;  /* 0x000000ff0500720c */ /* 0x040fe40003f25310 */
[----:B------:R-:W-:Y:S01]  /*4e20*/  ISETP.NE.AND.EX P0, PT, R5, RZ, PT, P0 ;  /* 0x000000ff0500720c */ /* 0x000fe20003f05300 */
[----:B------:R-:W4:Y:S01]  /*4e30*/  @!UP3 LDCU UR5, c[0x0][0xb0c] ;  /* 0x00016180ff05b7ac */ /* 0x000f220008000800 */
[----:B------:R-:W-:Y:S01]  /*4e40*/  SHF.L.U32 R9, R15, 0x1f, RZ ;  /* 0x0000001f0f097819 */ /* 0x000fe200000006ff */
[----:B------:R-:W-:Y:S02]  /*4e50*/  USHF.L.U32 UR42, UR24, 0x7, URZ ;  /* 0x00000007182a7899 */ /* 0x000fe400080006ff */
[----:B------:R-:W-:Y:S02]  /*4e60*/  USHF.L.U32 UR43, UR20, 0x6, URZ ;  /* 0x00000006142b7899 */ /* 0x000fe400080006ff */
[----:B---3--:R-:W-:Y:S07]  /*4e70*/  UIMAD.WIDE.U32 UR6, UR14, UR8, URZ ;  /* 0x000000080e0672a5 */ /* 0x008fee000f8e00ff */
[----:B------:R-:W-:Y:S01]  /*4e80*/  @!UP3 UMOV UR4, UR7 ;  /* 0x000000070004bc82 */ /* 0x000fe20008000000 */
[----:B----4-:R-:W-:Y:S02]  /*4e90*/  @!UP3 UISETP.NE.AND UP0, UPT, UR5, 0x1, UPT ;  /* 0x000000010500b88c */ /* 0x010fe4000bf05270 */
[----:B------:R-:W-:Y:S02]  /*4ea0*/  @!UP3 USHF.R.U32.HI UR4, URZ, UR9, UR4 ;  /* 0x00000009ff04b299 */ /* 0x000fe40008011604 */
[----:B------:R-:W-:Y:S02]  /*4eb0*/  UIMAD.WIDE.U32 UR6, UR13, UR11, URZ ;  /* 0x0000000b0d0672a5 */ /* 0x000fe4000f8e00ff */
[----:B------:R-:W-:Y:S02]  /*4ec0*/  @!UP3 USEL UR8, UR14, UR4, !UP0 ;  /* 0x000000040e08b287 */ /* 0x000fe4000c000000 */
[----:B------:R-:W-:Y:S03]  /*4ed0*/  @!UP3 UISETP.NE.AND UP0, UPT, UR10, 0x1, UPT ;  /* 0x000000010a00b88c */ /* 0x000fe6000bf05270 */
[----:B------:R-:W-:Y:S02]  /*4ee0*/  @!UP3 UMOV UR6, UR7 ;  /* 0x000000070006bc82 */ /* 0x000fe40008000000 */
[----:B------:R-:W3:Y:S02]  /*4ef0*/  @!UP3 LDCU UR4, c[0x0][0xb20] ;  /* 0x00016400ff04b7ac */ /* 0x000ee40008000800 */
[----:B---3--:R-:W-:Y:S04]  /*4f00*/  @!UP3 USHF.R.U32.HI UR6, URZ, UR4, UR6 ;  /* 0x00000004ff06b299 */ /* 0x008fe80008011606 */
[----:B------:R-:W-:Y:S04]  /*4f10*/  @!UP3 USEL UR6, UR13, UR6, !UP0 ;  /* 0x000000060d06b287 */ /* 0x000fe8000c000000 */
[----:B------:R-:W-:Y:S02]  /*4f20*/  @!UP3 UIADD3 UR4, UPT, UPT, -UR8, UR6, URZ ;  /* 0x000000060804b290 */ /* 0x000fe4000fffe1ff */
[----:B------:R-:W-:Y:S02]  /*4f30*/  @!UP3 UIADD3 UR6, UPT, UPT, UR8, -UR6, URZ ;  /* 0x800000060806b290 */ /* 0x000fe4000fffe0ff */
[----:B------:R-:W-:Y:S02]  /*4f40*/  @!UP3 UIMAD UR14, UR4, UR5, UR14 ;  /* 0x00000005040eb2a4 */ /* 0x000fe4000f8e020e */
[----:B------:R-:W-:Y:S01]  /*4f50*/  @!UP3 UIMAD UR13, UR6, UR10, UR13 ;  /* 0x0000000a060db2a4 */ /* 0x000fe2000f8e020d */
[----:B------:R-:W-:Y:S11]  /*4f60*/  BRA.U UP2, `(.L_x_91) ;  /* 0x0000000102107547 */ /* 0x000ff6000b800000 */
[----:B--2---:R-:W-:Y:S04]  /*4f70*/  MOV R0, UR46 ;  /* 0x0000002e00007c02 */ /* 0x004fe80008000f00 */
[----:B------:R-:W-:Y:S04]  /*4f80*/  SHF.L.U32 R11, R0, 0x1f, RZ ;  /* 0x0000001f000b7819 */ /* 0x000fe800000006ff */
[----:B------:R-:W2:Y:S02]  /*4f90*/  SYNCS.PHASECHK.TRANS64.TRYWAIT P2, [UR21+0x78], R11 ;  /* 0x0000780bff0075a7 */ /* 0x000ea40008041115 */
[----:B--2---:R-:W-:Y:S05]  /*4fa0*/  @!P2 BRA `(.L_x_92) ;  /* 0x0000004c0020a947 */ /* 0x004fea0003800000 */
.L_x_91:
[----:B------:R-:W-:Y:S05]  /*4fb0*/  @!P1 BRA `(.L_x_93) ;  /* 0x0000000000309947 */ /* 0x000fea0003800000 */
[----:B------:R-:W-:Y:S01]  /*4fc0*/  ISETP.NE.U32.AND P1, PT, R2, RZ, PT ;  /* 0x000000ff0200720c */ /* 0x000fe20003f25070 */
[----:B------:R-:W3:Y:S01]  /*4fd0*/  LDCU.64 UR4, c[0x0][0x358] ;  /* 0x00006b00ff0477ac */ /* 0x000ee20008000a00 */
[----:B------:R-:W-:Y:S02]  /*4fe0*/  IMAD.MOV.U32 R56, RZ, RZ, 0x1 ;  /* 0x00000001ff387424 */ /* 0x000fe400078e00ff */
[----:B------:R-:W-:Y:S11]  /*4ff0*/  ISETP.NE.AND.EX P1, PT, R3, RZ, PT, P1 ;  /* 0x000000ff0300720c */ /* 0x000ff60003f25310 */
[----:B------:R-:W-:Y:S02]  /*5000*/  @!UPT UIADD3 URZ, UPT, UPT, URZ, URZ, URZ ;  /* 0x000000fffffff290 */ /* 0x000fe4000fffe0ff */
[----:B--2---:R-:W2:Y:S01]  /*5010*/  @P1 LDC.64 R10, c[0x0][0x888] ;  /* 0x00022200ff0a1b82 */ /* 0x004ea20000000a00 */
[----:B------:R-:W-:Y:S04]  /*5020*/  @P1 IMAD R0, R4, UR36, RZ ;  /* 0x0000002404001c24 */ /* 0x000fe8000f8e02ff */
[----:B--2---:R-:W-:Y:S04]  /*5030*/  @P1 IMAD.WIDE R10, R0, 0x4, R10 ;  /* 0x00000004000a1825 */ /* 0x004fe800078e020a */
[----:B------:R-:W-:Y:S01]  /*5040*/  HFMA2 R0, -RZ, RZ, 0, 5.9604644775390625e-08 ;  /* 0x00000001ff007431 */ /* 0x000fe200000001ff */
[----:B---3-5:R3:W5:Y:S04]  /*5050*/  @P1 LDG.E R27, desc[UR4][R10.64] ;  /* 0x000000040a1b1981 */ /* 0x028768000c1e1900 */
[----:B------:R-:W-:Y:S01]  /*5060*/  @!P1 PRMT R56, R0, 0x7610, R56 ;  /* 0x0000761000389816 */ /* 0x000fe20000000038 */
[----:B---3--:R-:W4:Y:S06]  /*5070*/  @!P1 LDC R27, c[0x0][0x880] ;  /* 0x00022000ff1b9b82 */ /* 0x008f2c0000000800 */
.L_x_93:
[----:B----45:R-:W-:Y:S01]  /*5080*/  @!P0 FSETP.EQ.AND P1, PT, R27, RZ, PT ;  /* 0x000000ff1b00820b */ /* 0x030fe20003f22000 */
[----:B------:R-:W-:Y:S01]  /*5090*/  @!UPT UIADD3 URZ, UPT, UPT, URZ, URZ, URZ ;  /* 0x000000fffffff290 */ /* 0x000fe2000fffe0ff */
[----:B------:R-:W-:Y:S11]  /*50a0*/  @!P0 BRA `(.L_x_94) ;  /* 0x0000000000188947 */ /* 0x000ff60003800000 */
[----:B------:R-:W-:Y:S02]  /*50b0*/  LOP3.LUT P0, RZ, R56, 0xff, RZ, 0xc0, !PT ;  /* 0x000000ff38ff7812 */ /* 0x000fe4000780c0ff */
[----:B------:R-:W-:Y:S04]  /*50c0*/  ISETP.NE.U32.AND P1, PT, R2, RZ, PT ;  /* 0x000000ff0200720c */ /* 0x000fe80003f25070 */
[----:B------:R-:W-:Y:S04]  /*50d0*/  ISETP.NE.AND.EX P1, PT, R3, RZ, PT, P1 ;  /* 0x000000ff0300720c */ /* 0x000fe80003f25310 */
[----:B------:R-:W-:Y:S03]  /*50e0*/  PLOP3.LUT P1, PT, P1, PT, PT, 0x8, 0x80 ;  /* 0x000000000080781c */ /* 0x000fe60000f2e170 */
[----:B------:R-:W-:Y:S11]  /*50f0*/  @P0 FSETP.EQ.AND P1, PT, R27, RZ, PT ;  /* 0x000000ff1b00020b */ /* 0x000ff60003f22000 */
[----:B------:R-:W-:Y:S02]  /*5100*/  @!UPT UIADD3 URZ, UPT, UPT, URZ, URZ, URZ ;  /* 0x000000fffffff290 */ /* 0x000fe4000fffe0ff */
.L_x_94:
[----:B------:R-:W3:Y:S01]  /*5110*/  SYNCS.PHASECHK.TRANS64.TRYWAIT P2, [UR21+0x50], R9 ;  /* 0x00005009ff0075a7 */ /* 0x000ee20008041115 */
[----:B------:R-:W-:Y:S04]  /*5120*/  ELECT P0, URZ, PT ;  /* 0x0000000000ff782f */ /* 0x000fe80003800000 */
[----:B------:R-:W-:Y:S11]  /*5130*/  PLOP3.LUT P1, PT, P1, P0, PT, 0xf2, 0x2f ;  /* 0x00000000002f781c */ /* 0x000ff60000f21e72 */
[----:B------:R-:W-:Y:S02]  /*5140*/  @!UPT UIADD3 URZ, UPT, UPT, URZ, URZ, URZ ;  /* 0x000000fffffff290 */ /* 0x000fe4000fffe0ff */
[----:B------:R-:W-:Y:S05]  /*5150*/  @!P1 IADD3 R8, P0, PT, R16, 0x580, RZ ;  /* 0x0000058010089810 */ /* 0x000fea0007f1e0ff */
[----:B------:R-:W-:Y:S01]  /*5160*/  @!P1 IMAD.X R6, RZ, RZ, R17, P0 ;  /* 0x000000ffff069224 */ /* 0x000fe200000e0611 */
[----:B---3--:R-:W-:Y:S07]  /*5170*/  @!P2 BRA `(.L_x_95) ;  /* 0x0000004800c4a947 */ /* 0x008fee0003800000 */
.L_x_183:
[----:B------:R-:W-:Y:S01]  /*5180*/  @!P1 R2UR UR5, R8 ;  /* 0x00000000080592ca */ /* 0x000fe200000e0000 */
[----:B------:R-:W-:Y:S01]  /*5190*/  VOTEU.ALL UP0, P1 ;  /* 0x0000000000ff7886 */ /* 0x000fe20000800000 */
[----:B------:R-:W-:Y:S01]  /*51a0*/  @!P1 R2UR UR4, R6 ;  /* 0x00000000060492ca */ /* 0x000fe200000e0000 */
[----:B------:R-:W-:Y:S01]  /*51b0*/  UMOV UR16, 0x0 ;  /* 0x0000000000107882 */ /* 0x000fe20000000000 */
[----:B------:R-:W-:Y:S01]  /*51c0*/  UMOV UR17, 0x10000000 ;  /* 0x1000000000117882 */ /* 0x000fe20000000000 */
[----:B------:R-:W-:Y:S01]  /*51d0*/  UMOV UR44, UR36 ;  /* 0x00000024002c7c82 */ /* 0x000fe20008000000 */
[----:B------:R-:W-:Y:S01]  /*51e0*/  @!UP0 UIADD3 UR40, UPT, UPT, UR21, 0x200, URZ ;  /* 0x0000020015288890 */ /* 0x000fe2000fffe0ff */
[----:B--2---:R-:W-:Y:S01]  /*51f0*/  @!P1 IMAD.MOV.U32 R0, RZ, RZ, 0x2000 ;  /* 0x00002000ff009424 */ /* 0x004fe200078e00ff */
[----:B------:R-:W-:Y:S01]  /*5200*/  @!UP0 UIADD3 UR10, UPT, UPT, UR42, 0x40, URZ ;  /* 0x000000402a0a8890 */ /* 0x000fe2000fffe0ff */
[----:B------:R-:W-:Y:S01]  /*5210*/  @!P1 IADD3 R8, P0, PT, R16, 0x580, RZ ;  /* 0x0000058010089810 */ /* 0x000fe20007f1e0ff */
[----:B------:R-:W-:Y:S01]  /*5220*/  @!UP0 UIADD3 UR8, UPT, UPT, UR21, 0x1200, URZ ;  /* 0x0000120015088890 */ /* 0x000fe2000fffe0ff */
[----:B------:R-:W-:Y:S02]  /*5230*/  VOTEU.ALL UP0, P1 ;  /* 0x0000000000ff7886 */ /* 0x000fe40000800000 */
[----:B------:R-:W-:Y:S01]  /*5240*/  IMAD.U32 R10, RZ, RZ, UR5 ;  /* 0x00000005ff0a7e24 */ /* 0x000fe2000f8e00ff */
[----:B------:R-:W-:Y:S01]  /*5250*/  UMOV UR9, UR41 ;  /* 0x0000002900097c82 */ /* 0x000fe20008000000 */
[----:B------:R-:W-:Y:S01]  /*5260*/  IMAD.U32 R11, RZ, RZ, UR4 ;  /* 0x00000004ff0b7e24 */ /* 0x000fe2000f8e00ff */
[----:B------:R-:W-:Y:S01]  /*5270*/  UMOV UR11, UR43 ;  /* 0x0000002b000b7c82 */ /* 0x000fe20008000000 */
[----:B------:R-:W-:Y:S01]  /*5280*/  UMOV UR12, UR36 ;  /* 0x00000024000c7c82 */ /* 0x000fe20008000000 */
[----:B------:R-:W-:Y:S01]  /*5290*/  @!P1 R2UR UR4, R10 ;  /* 0x000000000a0492ca */ /* 0x000fe200000e0000 */
[----:B------:R-:W-:Y:S01]  /*52a0*/  UPRMT UR6, UR47, 0x654, UR41 ;  /* 0x000006542f067896 */ /* 0x000fe20008000029 */
[----:B------:R-:W-:Y:S01]  /*52b0*/  @!P1 R2UR UR5, R11 ;  /* 0x000000000b0592ca */ /* 0x000fe200000e0000 */
[----:B------:R-:W-:Y:S11]  /*52c0*/  @!P1 IMAD.X R6, RZ, RZ, R17, P0 ;  /* 0x000000ffff069224 */ /* 0x000ff600000e0611 */
[----:B------:R-:W-:Y:S01]  /*52d0*/  @!UPT UIADD3 URZ, UPT, UPT, URZ, URZ, URZ ;  /* 0x000000fffffff290 */ /* 0x000fe2000fffe0ff */
[----:B------:R2:W-:Y:S01]  /*52e0*/  @!UP0 UTMALDG.3D [UR40], [UR4], desc[UR16] ;  /* 0x00001028040085b4 */ /* 0x0005e20008011000 */
[----:B------:R-:W-:Y:S05]  /*52f0*/  VOTEU.ALL UP0, P1 ;  /* 0x0000000000ff7886 */ /* 0x000fea0000800000 */
[----:B------:R2:W-:Y:S01]  /*5300*/  @!UP0 UTMALDG.3D [UR8], [UR4], desc[UR16] ;  /* 0x00001008040085b4 */ /* 0x0005e20008011000 */
[----:B------:R2:W-:Y:S01]  /*5310*/  @!P1 SYNCS.ARRIVE.TRANS64.RED.A0TR RZ, [UR21+0x30], R0 ;  /* 0x00003000ffff99a7 */ /* 0x0005e20008300415 */
[----:B------:R-:W-:Y:S01]  /*5320*/  SYNCS.ARRIVE.TRANS64.RED.A1T0 RZ, [UR6], RZ ;  /* 0x000000ffffff79a7 */ /* 0x000fe20008100406 */
[----:B------:R-:W3:Y:S02]  /*5330*/  SYNCS.PHASECHK.TRANS64.TRYWAIT P2, [UR21+0x58], R9 ;  /* 0x00005809ff0075a7 */ /* 0x000ee40008041115 */
[----:B--23--:R-:W-:Y:S05]  /*5340*/  @!P2 BRA `(.L_x_96) ;  /* 0x000000480068a947 */ /* 0x00cfea0003800000 */
.L_x_185:
        /* <DEDUP_REMOVED lines=10> */
[----:B------:R-:W-:Y:S02]  /*53f0*/  @!UP0 UIADD3 UR10, UPT, UPT, UR42, 0x50, URZ ;  /* 0x000000502a0a8890 */ /* 0x000fe4000fffe0ff */
[----:B------:R-:W-:Y:S01]  /*5400*/  @!UP0 UIADD3 UR8, UPT, UPT, UR21, 0x3200, URZ ;  /* 0x0000320015088890 */ /* 0x000fe2000fffe0ff */
[----:B------:R-:W-:Y:S01]  /*5410*/  IMAD.U32 R10, RZ, RZ, UR5 ;  /* 0x00000005ff0a7e24 */ /* 0x000fe2000f8e00ff */
[----:B------:R-:W-:Y:S01]  /*5420*/  VOTEU.ALL UP0, P1 ;  /* 0x0000000000ff7886 */ /* 0x000fe20000800000 */
[----:B------:R-:W-:Y:S01]  /*5430*/  IMAD.U32 R11, RZ, RZ, UR4 ;  /* 0x00000004ff0b7e24 */ /* 0x000fe2000f8e00ff */
[----:B------:R-:W-:Y:S01]  /*5440*/  UMOV UR9, UR33 ;  /* 0x0000002100097c82 */ /* 0x000fe20008000000 */
[----:B------:R-:W-:Y:S01]  /*5450*/  UMOV UR11, UR43 ;  /* 0x0000002b000b7c82 */ /* 0x000fe20008000000 */
[----:B------:R-:W-:Y:S01]  /*5460*/  @!P1 R2UR UR4, R10 ;  /* 0x000000000a0492ca */ /* 0x000fe200000e0000 */
[----:B------:R-:W-:Y:S01]  /*5470*/  UMOV UR12, UR36 ;  /* 0x00000024000c7c82 */ /* 0x000fe20008000000 */
[----:B------:R-:W-:Y:S01]  /*5480*/  @!P1 R2UR UR5, R11 ;  /* 0x000000000b0592ca */ /* 0x000fe200000e0000 */
[----:B------:R-:W-:Y:S01]  /*5490*/  UPRMT UR6, UR47, 0x654, UR33 ;  /* 0x000006542f067896 */ /* 0x000fe20008000021 */
[----:B------:R-:W-:Y:S11]  /*54a0*/  @!P1 IMAD.X R6, RZ, RZ, R17, P0 ;  /* 0x000000ffff069224 */ /* 0x000ff600000e0611 */
[----:B------:R2:W-:Y:S01]  /*54b0*/  @!UP0 UTMALDG.3D [UR32], [UR4], desc[UR16] ;  /* 0x00001020040085b4 */ /* 0x0005e20008011000 */
[----:B------:R-:W-:Y:S05]  /*54c0*/  VOTEU.ALL UP0, P1 ;  /* 0x0000000000ff7886 */ /* 0x000fea0000800000 */
[----:B------:R2:W-:Y:S01]  /*54d0*/  @!UP0 UTMALDG.3D [UR8], [UR4], desc[UR16] ;  /* 0x00001008040085b4 */ /* 0x0005e20008011000 */
[----:B------:R2:W-:Y:S01]  /*54e0*/  @!P1 SYNCS.ARRIVE.TRANS64.RED.A0TR RZ, [UR21+0x38], R0 ;  /* 0x00003800ffff99a7 */ /* 0x0005e20008300415 */
[----:B------:R-:W-:Y:S01]  /*54f0*/  SYNCS.ARRIVE.TRANS64.RED.A1T0 RZ, [UR6], RZ ;  /* 0x000000ffffff79a7 */ /* 0x000fe20008100406 */
[----:B------:R-:W3:Y:S02]  /*5500*/  SYNCS.PHASECHK.TRANS64.TRYWAIT P2, [UR21+0x60], R9 ;  /* 0x00006009ff0075a7 */ /* 0x000ee40008041115 */
[----:B--23--:R-:W-:Y:S05]  /*5510*/  @!P2 BRA `(.L_x_97) ;  /* 0x00000048000ca947 */ /* 0x00cfea0003800000 */
.L_x_187:
        /* <DEDUP_REMOVED lines=9> */
[----:B------:R-:W-:Y:S01]  /*55b0*/  VIADD R14, R14, 0x1 ;  /* 0x000000010e0e7836 */ /* 0x000fe20000000000 */
        /* <DEDUP_REMOVED lines=10> */
[----:B------:R-:W-:Y:S01]  /*5660*/  UMOV UR12, UR36 ;  /* 0x00000024000c7c82 */ /* 0x000fe20008000000 */
[----:B------:R-:W-:Y:S11]  /*5670*/  UPRMT UR6, UR47, 0x654, UR25 ;  /* 0x000006542f067896 */ /* 0x000ff60008000019 */
[----:B------:R2:W-:Y:S01]  /*5680*/  @!UP0 UTMALDG.3D [UR24], [UR4], desc[UR16] ;  /* 0x00001018040085b4 */ /* 0x0005e20008011000 */
[----:B------:R-:W-:Y:S05]  /*5690*/  VOTEU.ALL UP0, P1 ;  /* 0x0000000000ff7886 */ /* 0x000fea0000800000 */
[----:B------:R2:W-:Y:S01]  /*56a0*/  @!UP0 UTMALDG.3D [UR8], [UR4], desc[UR16] ;  /* 0x00001008040085b4 */ /* 0x0005e20008011000 */
[----:B------:R2:W-:Y:S01]  /*56b0*/  @!P1 SYNCS.ARRIVE.TRANS64.RED.A0TR RZ, [UR21+0x40], R0 ;  /* 0x00004000ffff99a7 */ /* 0x0005e20008300415 */
[----:B------:R-:W-:Y:S01]  /*56c0*/  SYNCS.ARRIVE.TRANS64.RED.A1T0 RZ, [UR6], RZ ;  /* 0x000000ffffff79a7 */ /* 0x000fe20008100406 */
[----:B------:R-:W3:Y:S02]  /*56d0*/  SYNCS.PHASECHK.TRANS64.TRYWAIT P0, [UR21+0x68], R9 ;  /* 0x00006809ff0075a7 */ /* 0x000ee40008001115 */
[----:B--23--:R-:W-:Y:S05]  /*56e0*/  @!P0 BRA `(.L_x_98) ;  /* 0x0000004400b08947 */ /* 0x00cfea0003800000 */
.L_x_189:
[----:B------:R-:W-:Y:S01]  /*56f0*/  UIADD3 UR24, UPT, UPT, UR13, UR63, URZ ;  /* 0x0000003f0d187290 */ /* 0x000fe2000fffe0ff */
[----:B------:R-:W-:Y:S01]  /*5700*/  @!P1 IADD3 R6, P0, PT, R16, 0x580, RZ ;  /* 0x0000058010069810 */ /* 0x000fe20007f1e0ff */
[----:B------:R-:W-:Y:S01]  /*5710*/  UPLOP3.LUT UP2, UPT, UPT, UPT, UPT, 0x80, 0x8 ;  /* 0x000000000008789c */ /* 0x000fe20003f4f070 */
[----:B------:R-:W-:Y:S01]  /*5720*/  R2UR UR26, R58 ;  /* 0x000000003a1a72ca */ /* 0x000fe200000e0000 */
[----:B------:R-:W-:Y:S01]  /*5730*/  VOTEU.ALL UP0, P1 ;  /* 0x0000000000ff7886 */ /* 0x000fe20000800000 */
[----:B------:R-:W-:Y:S01]  /*5740*/  @!P1 R2UR UR5, R6 ;  /* 0x00000000060592ca */ /* 0x000fe200000e0000 */
[----:B--2---:R-:W-:Y:S01]  /*5750*/  @!P1 IMAD.X R0, RZ, RZ, R17, P0 ;  /* 0x000000ffff009224 */ /* 0x004fe200000e0611 */
[----:B------:R-:W-:Y:S01]  /*5760*/  UMOV UR6, 0x0 ;  /* 0x0000000000067882 */ /* 0x000fe20000000000 */
[----:B------:R-:W-:Y:S01]  /*5770*/  UMOV UR7, 0x10000000 ;  /* 0x1000000000077882 */ /* 0x000fe20000000000 */
[----:B------:R-:W-:Y:S01]  /*5780*/  @!UP0 UIADD3 UR18, UPT, UPT, UR42, 0x30, URZ ;  /* 0x000000302a128890 */ /* 0x000fe2000fffe0ff */
[----:B------:R-:W-:Y:S01]  /*5790*/  ISETP.NE.AND P0, PT, R14, 0x2, PT ;  /* 0x000000020e00780c */ /* 0x000fe20003f05270 */
[----:B------:R-:W-:Y:S01]  /*57a0*/  @!UP0 UIADD3 UR16, UPT, UPT, UR21, 0x6200, URZ ;  /* 0x0000620015108890 */ /* 0x000fe2000fffe0ff */
[----:B------:R-:W-:Y:S01]  /*57b0*/  @!P1 R2UR UR4, R0 ;  /* 0x00000000000492ca */ /* 0x000fe200000e0000 */
[----:B------:R-:W-:Y:S01]  /*57c0*/  @!UP0 UIADD3 UR17, UPT, UPT, UR21, 0x48, URZ ;  /* 0x0000004815118890 */ /* 0x000fe2000fffe0ff */
[----:B------:R-:W-:Y:S01]  /*57d0*/  SEL R0, RZ, 0x1, P0 ;  /* 0x00000001ff007807 */ /* 0x000fe20000000000 */
[----:B------:R-:W-:Y:S01]  /*57e0*/  @!UP0 UIADD3 UR10, UPT, UPT, UR42, 0x70, URZ ;  /* 0x000000702a0a8890 */ /* 0x000fe2000fffe0ff */
[----:B------:R-:W-:Y:S01]  /*57f0*/  LOP3.LUT R15, R15, 0x1, RZ, 0x3c, !PT ;  /* 0x000000010f0f7812 */ /* 0x000fe200078e3cff */
[----:B------:R-:W-:Y:S01]  /*5800*/  @!UP0 UIADD3 UR8, UPT, UPT, UR21, 0x7200, URZ ;  /* 0x0000720015088890 */ /* 0x000fe2000fffe0ff */
[----:B------:R-:W-:Y:S01]  /*5810*/  IMAD.U32 R8, RZ, RZ, UR5 ;  /* 0x00000005ff087e24 */ /* 0x000fe2000f8e00ff */
[----:B------:R-:W-:Y:S01]  /*5820*/  VOTEU.ALL UP0, P1 ;  /* 0x0000000000ff7886 */ /* 0x000fe20000800000 */
[----:B------:R-:W-:Y:S01]  /*5830*/  UMOV UR19, UR43 ;  /* 0x0000002b00137c82 */ /* 0x000fe20008000000 */
[----:B------:R-:W-:Y:S01]  /*5840*/  UMOV UR20, UR36 ;  /* 0x0000002400147c82 */ /* 0x000fe20008000000 */
[----:B------:R-:W-:Y:S01]  /*5850*/  UMOV UR11, UR43 ;  /* 0x0000002b000b7c82 */ /* 0x000fe20008000000 */
[----:B------:R-:W-:Y:S01]  /*5860*/  UMOV UR12, UR36 ;  /* 0x00000024000c7c82 */ /* 0x000fe20008000000 */
[----:B------:R-:W-:Y:S01]  /*5870*/  UMOV UR9, UR17 ;  /* 0x0000001100097c82 */ /* 0x000fe20008000000 */
[----:B------:R-:W-:Y:S01]  /*5880*/  IMAD.U32 R9, RZ, RZ, UR4 ;  /* 0x00000004ff097e24 */ /* 0x000fe2000f8e00ff */
[----:B------:R-:W-:Y:S01]  /*5890*/  @!P1 R2UR UR4, R8 ;  /* 0x00000000080492ca */ /* 0x000fe200000e0000 */
[----:B------:R-:W-:Y:S01]  /*58a0*/  UMOV UR36, UR29 ;  /* 0x0000001d00247c82 */ /* 0x000fe20008000000 */
[----:B------:R-:W-:Y:S02]  /*58b0*/  LOP3.LUT R13, R13, R0, RZ, 0x3c, !PT ;  /* 0x000000000d0d7212 */ /* 0x000fe400078e3cff */
[----:B------:R-:W-:Y:S02]  /*58c0*/  @!P1 R2UR UR5, R9 ;  /* 0x00000000090592ca */ /* 0x000fe400000e0000 */
[----:B------:R-:W-:Y:S11]  /*58d0*/  SEL R14, R14, RZ, P0 ;  /* 0x000000ff0e0e7207 */ /* 0x000ff60000000000 */
[----:B------:R2:W-:Y:S01]  /*58e0*/  @!UP0 UTMALDG.3D [UR16], [UR4], desc[UR6] ;  /* 0x00000610040085b4 */ /* 0x0005e20008011000 */
[----:B------:R-:W-:Y:S05]  /*58f0*/  VOTEU.ALL UP0, P1 ;  /* 0x0000000000ff7886 */ /* 0x000fea0000800000 */
[----:B------:R3:W-:Y:S01]  /*5900*/  @!UP0 UTMALDG.3D [UR8], [UR4], desc[UR6] ;  /* 0x00000608040085b4 */ /* 0x0007e20008011000 */
[----:B------:R3:W-:Y:S01]  /*5910*/  @!P1 SYNCS.ARRIVE.TRANS64.RED.A0TR RZ, [UR21+0x48], R7 ;  /* 0x00004807ffff99a7 */ /* 0x0007e20008300415 */
[----:B------:R-:W-:Y:S01]  /*5920*/  SYNCS.ARRIVE.TRANS64.RED.A1T0 RZ, [UR37], RZ ;  /* 0x000000ffffff79a7 */ /* 0x000fe20008100425 */
[----:B--2---:R-:W-:Y:S01]  /*5930*/  UIADD3 UR20, UPT, UPT, UR14, UR26, URZ ;  /* 0x0000001a0e147290 */ /* 0x004fe2000fffe0ff */
[----:B------:R-:W-:Y:S11]  /*5940*/  BRA.U UP1, `(.L_x_99) ;  /* 0xfffffff101047547 */ /* 0x000ff6000b83ffff */
[----:B------:R-:W-:-:S04]  /*5950*/  SHF.L.U32 R3, R15, 0x1f, RZ ;  /* 0x0000001f0f037819 */ /* 0x000fc800000006ff */
[----:B------:R-:W2:Y:S02]  /*5960*/  SYNCS.PHASECHK.TRANS64.TRYWAIT P0, [UR21+0x50], R3 ;  /* 0x00005003ff0075a7 */ /* 0x000ea40008001115 */
[----:B--2---:R-:W-:Y:S05]  /*5970*/  @!P0 BRA `(.L_x_100) ;  /* 0x0000004400248947 */ /* 0x004fea0003800000 */
.L_x_191:
[----:B------:R-:W4:Y:S02]  /*5980*/  SYNCS.PHASECHK.TRANS64.TRYWAIT P0, [UR21+0x58], R3 ;  /* 0x00005803ff0075a7 */ /* 0x000f240008001115 */
[----:B----4-:R-:W-:Y:S05]  /*5990*/  @!P0 BRA `(.L_x_101) ;  /* 0x0000004400348947 */ /* 0x010fea0003800000 */
.L_x_193:
[----:B------:R-:W4:Y:S02]  /*59a0*/  SYNCS.PHASECHK.TRANS64.TRYWAIT P0, [UR21+0x60], R3 ;  /* 0x00006003ff0075a7 */ /* 0x000f240008001115 */
[----:B----4-:R-:W-:Y:S05]  /*59b0*/  @!P0 BRA `(.L_x_102) ;  /* 0x0000004400448947 */ /* 0x010fea0003800000 */
.L_x_195:
[----:B--2---:R-:W-:-:S07]  /*59c0*/  MOV R0, UR21 ;  /* 0x0000001500007c02 */ /* 0x004fce0008000f00 */
.L_x_103:
[----:B--2---:R-:W-:-:S04]  /*59d0*/  SHF.L.U32 R3, R15, 0x1f, RZ ;  /* 0x0000001f0f037819 */ /* 0x004fc800000006ff */
[----:B------:R2:W4:Y:S03]  /*59e0*/  SYNCS.PHASECHK.TRANS64.TRYWAIT P0, [R0+URZ+0x68], R3 ;  /* 0x00006803000075a7 */ /* 0x00052600080011ff */
[----:B----4-:R-:W-:Y:S05]  /*59f0*/  @!P0 NANOSLEEP.SYNCS 0x989680 ;  /* 0x009896800000895d */ /* 0x010fea0003900000 */
[----:B------:R-:W4:Y:S02]  /*5a00*/  @!P0 SYNCS.PHASECHK.TRANS64 P0, [R0+URZ+0x68], R3 ;  /* 0x00006803000085a7 */ /* 0x000f2400080010ff */
[----:B-1-34-:R-:W-:Y:S05]  /*5a10*/  @P0 EXIT ;  /* 0x000000000000094d */ /* 0x01afea0003800000 */
[----:B------:R-:W-:Y:S05]  /*5a20*/  BRA `(.L_x_103) ;  /* 0xfffffffc00e87947 */ /* 0x000fea000383ffff */
.L_x_88:
[----:B------:R-:W-:-:S06]  /*5a30*/  UISETP.GE.AND UP0, UPT, UR21, 0x4, UPT ;  /* 0x000000041500788c */ /* 0x000fcc000bf06270 */
[----:B------:R-:W-:-:S13]  /*5a40*/  PLOP3.LUT P0, PT, PT, PT, UP0, 0x80, 0x8 ;  /* 0x000000000008781c */ /* 0x000fda0003f0f008 */
[----:B------:R-:W-:Y:S05]  /*5a50*/  @!P0 EXIT ;  /* 0x000000000000894d */ /* 0x000fea0003800000 */
[----:B------:R-:W-:Y:S01]  /*5a60*/  BAR.SYNC.DEFER_BLOCKING 0x6, 0xa0 ;  /* 0x0182800000007b1d */ /* 0x000fe20000010000 */
[C---:B------:R-:W-:Y:S01]  /*5a70*/  IMAD.SHL.U32 R3, R70.reuse, 0x10, RZ ;  /* 0x0000001046037824 */ /* 0x040fe200078e00ff */
[C---:B------:R-:W-:Y:S01]  /*5a80*/  SHF.L.U32 R2, R70.reuse, 0x1, RZ ;  /* 0x0000000146027819 */ /* 0x040fe200000006ff */
[C---:B------:R-:W-:Y:S01]  /*5a90*/  IMAD.SHL.U32 R8, R57.reuse, 0x200, RZ ;  /* 0x0000020039087824 */ /* 0x040fe200078e00ff */
[C---:B------:R-:W-:Y:S01]  /*5aa0*/  LOP3.LUT R71, R70.reuse, 0x60, RZ, 0xc0, !PT ;  /* 0x0000006046477812 */ /* 0x040fe200078ec0ff */
[----:B------:R-:W-:Y:S01]  /*5ab0*/  IMAD.SHL.U32 R4, R57, 0x200000, RZ ;  /* 0x0020000039047824 */ /* 0x000fe200078e00ff */
[----:B------:R-:W-:Y:S02]  /*5ac0*/  UMOV UR43, 0x400 ;  /* 0x00000400002b7882 */ /* 0x000fe40000000000 */
[----:B------:R-:W1:Y:S01]  /*5ad0*/  LDC.64 R54, c[0x0][0x8b0] ;  /* 0x00022c00ff367b82 */ /* 0x000e620000000a00 */
[----:B------:R-:W-:Y:S01]  /*5ae0*/  ULEA UR43, UR47, UR43, 0x18 ;  /* 0x0000002b2f2b7291 */ /* 0x000fe2000f8ec0ff */
[C---:B------:R-:W-:Y:S01]  /*5af0*/  LOP3.LUT R69, R3.reuse, 0x590, RZ, 0xc0, !PT ;  /* 0x0000059003457812 */ /* 0x040fe200078ec0ff */
[----:B------:R-:W2:Y:S01]  /*5b00*/  LDCU.64 UR6, c[0x0][0x890] ;  /* 0x00011200ff0677ac */ /* 0x000ea20008000a00 */
[----:B------:R-:W-:Y:S01]  /*5b10*/  LOP3.LUT R3, R3, 0x60, RZ, 0xc0, !PT ;  /* 0x0000006003037812 */ /* 0x000fe200078ec0ff */
[----:B------:R-:W-:Y:S01]  /*5b20*/  IMAD.U32 R23, R70, 0x10000, RZ ;  /* 0x0001000046177824 */ /* 0x000fe200078e00ff */
[----:B------:R-:W-:Y:S01]  /*5b30*/  LOP3.LUT R69, R69, 0x200, R8, 0xf8, !PT ;  /* 0x0000020045457812 */ /* 0x000fe200078ef808 */
[----:B------:R-:W-:Y:S01]  /*5b40*/  UIADD3 UR4, UPT, UPT, UR43, 0x200, URZ ;  /* 0x000002002b047890 */ /* 0x000fe2000fffe0ff */
[----:B------:R-:W3:Y:S01]  /*5b50*/  LDC.64 R52, c[0x0][0x8a8] ;  /* 0x00022a00ff347b82 */ /* 0x000ee20000000a00 */
[----:B------:R-:W-:Y:S01]  /*5b60*/  LOP3.LUT R2, R3, 0xc, R2, 0xf8, !PT ;  /* 0x0000000c03027812 */ /* 0x000fe200078ef802 */
[----:B------:R-:W-:Y:S01]  /*5b70*/  HFMA2 R22, -RZ, RZ, 0, 0 ;  /* 0x00000000ff167431 */ /* 0x000fe200000001ff */
[----:B------:R-:W-:Y:S01]  /*5b80*/  LOP3.LUT R4, R4, 0x200000, RZ, 0xc0, !PT ;  /* 0x0020000004047812 */ /* 0x000fe200078ec0ff */
[----:B------:R-:W-:Y:S01]  /*5b90*/  IMAD.MOV.U32 R66, RZ, RZ, 0x1 ;  /* 0x00000001ff427424 */ /* 0x000fe200078e00ff */
[----:B------:R-:W-:-:S02]  /*5ba0*/  LOP3.LUT R69, R69, R2, RZ, 0xfc, !PT ;  /* 0x0000000245457212 */ /* 0x000fc400078efcff */
[----:B------:R-:W-:Y:S02]  /*5bb0*/  CS2R R64, SRZ ;  /* 0x0000000000407805 */ /* 0x000fe4000001ff00 */
[----:B------:R-:W-:Y:S01]  /*5bc0*/  MOV R60, UR4 ;  /* 0x00000004003c7c02 */ /* 0x000fe20008000f00 */
[----:B------:R-:W-:Y:S01]  /*5bd0*/  IMAD.MOV.U32 R62, RZ, RZ, RZ ;  /* 0x000000ffff3e7224 */ /* 0x000fe200078e00ff */
[----:B------:R-:W4:Y:S01]  /*5be0*/  LDS R0, [UR43+0x130] ;  /* 0x0001302bff007984 */ /* 0x000f220008000800 */
[----:B------:R-:W-:Y:S01]  /*5bf0*/  LOP3.LUT R68, R70, 0x2, RZ, 0xc0, !PT ;  /* 0x0000000246447812 */ /* 0x000fe200078ec0ff */
[----:B------:R-:W1:Y:S01]  /*5c00*/  LDCU UR60, c[0x0][0x370] ;  /* 0x00006e00ff3c77ac */ /* 0x000e620008000800 */
[----:B------:R-:W-:Y:S01]  /*5c10*/  LOP3.LUT R23, R4, 0x400000, R23, 0xf8, !PT ;  /* 0x0040000004177812 */ /* 0x000fe200078ef817 */
[----:B------:R-:W-:Y:S01]  /*5c20*/  IMAD R69, R69, 0x4, R60 ;  /* 0x0000000445457824 */ /* 0x000fe200078e023c */
[----:B------:R-:W-:Y:S01]  /*5c30*/  LOP3.LUT R70, R70, 0x4, RZ, 0xc0, !PT ;  /* 0x0000000446467812 */ /* 0x000fe200078ec0ff */
[----:B--2---:R-:W-:Y:S01]  /*5c40*/  IMAD.U32 R73, RZ, RZ, UR6 ;  /* 0x00000006ff497e24 */ /* 0x004fe2000f8e00ff */
[----:B------:R-:W2:Y:S01]  /*5c50*/  LDCU UR42, c[0x0][0xb0c] ;  /* 0x00016180ff2a77ac */ /* 0x000ea20008000800 */
[----:B------:R-:W-:-:S02]  /*5c60*/  IMAD.U32 R72, RZ, RZ, UR7 ;  /* 0x00000007ff487e24 */ /* 0x000fc4000f8e00ff */
[--C-:B------:R-:W-:Y:S01]  /*5c70*/  IMAD R68, R68, -0x10, R69.reuse ;  /* 0xfffffff044447824 */ /* 0x100fe200078e0245 */
[----:B------:R-:W1:Y:S01]  /*5c80*/  LDCU UR39, c[0x0][0xb30] ;  /* 0x00016600ff2777ac */ /* 0x000e620008000800 */
[----:B------:R-:W-:Y:S01]  /*5c90*/  IMAD R67, R70, -0x10, R69 ;  /* 0xfffffff046437824 */ /* 0x000fe200078e0245 */
[----:B------:R-:W1:Y:S01]  /*5ca0*/  LDCU.64 UR54, c[0x0][0x888] ;  /* 0x00011100ff3677ac */ /* 0x000e620008000a00 */
[----:B------:R-:W1:Y:S01]  /*5cb0*/  LDCU.64 UR40, c[0x0][0xb28] ;  /* 0x00016500ff2877ac */ /* 0x000e620008000a00 */
[----:B------:R-:W1:Y:S01]  /*5cc0*/  LDCU.128 UR56, c[0x0][0xb10] ;  /* 0x00016200ff3877ac */ /* 0x000e620008000c00 */
[----:B------:R-:W1:Y:S01]  /*5cd0*/  LDCU UR53, c[0x0][0x374] ;  /* 0x00006e80ff3577ac */ /* 0x000e620008000800 */
[----:B------:R-:W-:Y:S01]  /*5ce0*/  UMOV UR52, URZ ;  /* 0x000000ff00347c82 */ /* 0x000fe20008000000 */
[----:B------:R-:W-:Y:S01]  /*5cf0*/  UMOV UR46, URZ ;  /* 0x000000ff002e7c82 */ /* 0x000fe20008000000 */
[----:B-1234-:R-:W-:-:S07]  /*5d00*/  IMAD.IADD R23, R0, 0x1, R23 ;  /* 0x0000000100177824 */ /* 0x01efce00078e0217 */
.L_x_147:
[----:B------:R-:W-:Y:S02]  /*5d10*/  LEA R3, R62, UR43, 0x3 ;  /* 0x0000002b3e037c11 */ /* 0x000fe4000f8e18ff */
[----:B------:R-:W-:Y:S02]  /*5d20*/  SHF.L.U32 R0, R64, 0x1f, RZ ;  /* 0x0000001f40007819 */ /* 0x000fe400000006ff */
[----:B-1----:R-:W-:Y:S02]  /*5d30*/  LEA R5, R62, UR43, 0x4 ;  /* 0x0000002b3e057c11 */ /* 0x002fe4000f8e20ff */
[----:B------:R-:W1:Y:S02]  /*5d40*/  SYNCS.PHASECHK.TRANS64.TRYWAIT P0, [R3+URZ+0x80], R0 ;  /* 0x00008000030075a7 */ /* 0x000e6400080011ff */
[----:B-12---:R-:W-:Y:S05]  /*5d50*/  @!P0 BRA `(.L_x_104) ;  /* 0x0000004000748947 */ /* 0x006fea0003800000 */
.L_x_196:
[----:B------:R-:W2:Y:S01]  /*5d60*/  LDS.128 R4, [R5+0x110] ;  /* 0x0001100005047984 */ /* 0x000ea20000000c00 */
        /* <DEDUP_REMOVED lines=10> */
[----:B------:R-:W-:Y:S01]  /*5e10*/  PLOP3.LUT P0, PT, PT, PT, UP1, 0x80, 0x8 ;  /* 0x000000000008781c */ /* 0x000fe20003f0f018 */
[----:B------:R-:W-:Y:S11]  /*5e20*/  UP2UR UR62, UPR, URZ, 0x2 ;  /* 0x00000002ff3e7883 */ /* 0x000ff60008000000 */
[----:B------:R-:W-:Y:S01]  /*5e30*/  @!UPT UIADD3 URZ, UPT, UPT, URZ, URZ, URZ ;  /* 0x000000fffffff290 */ /* 0x000fe2000fffe0ff */
[----:B-1----:R-:W-:Y:S02]  /*5e40*/  @P0 SHF.R.U32.HI R0, RZ, 0x10, R5 ;  /* 0x00000010ff000819 */ /* 0x002fe40000011605 */
        /* <DEDUP_REMOVED lines=12> */
[----:B------:R-:W2:Y:S01]  /*5f10*/  LDCU UR12, c[0x0][0xb20] ;  /* 0x00016400ff0c77ac */ /* 0x000ea20008000800 */
[----:B------:R-:W-:Y:S02]  /*5f20*/  UIMAD.WIDE.U32 UR4, UR53, UR59, URZ ;  /* 0x0000003b350472a5 */ /* 0x000fe4000f8e00ff */
[----:B------:R-:W-:Y:S02]  /*5f30*/  UIMAD.WIDE.U32 UR6, UR60, UR56, URZ ;  /* 0x000000383c0672a5 */ /* 0x000fe4000f8e00ff */
[----:B------:R-:W-:Y:S02]  /*5f40*/  UISETP.NE.AND UP0, UPT, UR58, 0x1, UPT ;  /* 0x000000013a00788c */ /* 0x000fe4000bf05270 */
[----:B------:R-:W-:Y:S02]  /*5f50*/  UIMAD.WIDE.U32 UR8, UR37, UR59, URZ ;  /* 0x0000003b250872a5 */ /* 0x000fe4000f8e00ff */
[----:B------:R-:W-:Y:S02]  /*5f60*/  UIMAD.WIDE.U32 UR10, UR38, UR56, URZ ;  /* 0x00000038260a72a5 */ /* 0x000fe4000f8e00ff */
[----:B------:R-:W-:Y:S02]  /*5f70*/  UISETP.NE.AND UP1, UPT, UR42, 0x1, UPT ;  /* 0x000000012a00788c */ /* 0x000fe4000bf25270 */
[----:B------:R-:W-:Y:S01]  /*5f80*/  UISETP.NE.AND UP2, UPT, UR45, 0x1, UPT ;  /* 0x000000012d00788c */ /* 0x000fe2000bf45270 */
[----:B------:R-:W-:Y:S02]  /*5f90*/  UMOV UR4, UR5 ;  /* 0x0000000500047c82 */ /* 0x000fe40008000000 */
[----:B--2---:R-:W-:Y:S03]  /*5fa0*/  USHF.R.U32.HI UR5, URZ, UR12, UR4 ;  /* 0x0000000cff057299 */ /* 0x004fe60008011604 */
[----:B------:R-:W-:Y:S02]  /*5fb0*/  UMOV UR4, UR7 ;  /* 0x0000000700047c82 */ /* 0x000fe40008000000 */
[----:B------:R-:W-:Y:S02]  /*5fc0*/  USHF.R.U32.HI UR7, URZ, UR57, UR4 ;  /* 0x00000039ff077299 */ /* 0x000fe40008011604 */
[----:B------:R-:W-:Y:S02]  /*5fd0*/  USEL UR4, UR53, UR5, !UP0 ;  /* 0x0000000535047287 */ /* 0x000fe4000c000000 */
[----:B------:R-:W-:Y:S01]  /*5fe0*/  USEL UR7, UR60, UR7, !UP1 ;  /* 0x000000073c077287 */ /* 0x000fe2000c800000 */
[----:B------:R-:W-:Y:S01]  /*5ff0*/  UMOV UR5, UR9 ;  /* 0x0000000900057c82 */ /* 0x000fe20008000000 */
[----:B------:R-:W-:Y:S02]  /*6000*/  UIMAD.WIDE.U32 UR8, UR4, UR40, URZ ;  /* 0x00000028040872a5 */ /* 0x000fe4000f8e00ff */
[----:B------:R-:W-:Y:S03]  /*6010*/  USHF.R.U32.HI UR6, URZ, UR12, UR5 ;  /* 0x0000000cff067299 */ /* 0x000fe60008011605 */
[----:B------:R-:W-:Y:S01]  /*6020*/  UMOV UR5, UR11 ;  /* 0x0000000b00057c82 */ /* 0x000fe20008000000 */
[----:B------:R-:W-:Y:S02]  /*6030*/  UIMAD.WIDE.U32 UR10, UR7, UR40, URZ ;  /* 0x00000028070a72a5 */ /* 0x000fe4000f8e00ff */
[----:B------:R-:W-:Y:S02]  /*6040*/  USHF.R.U32.HI UR12, URZ, UR57, UR5 ;  /* 0x00000039ff0c7299 */ /* 0x000fe40008011605 */
[----:B------:R-:W-:Y:S01]  /*6050*/  USEL UR6, UR37, UR6, !UP0 ;  /* 0x0000000625067287 */ /* 0x000fe2000c000000 */
[----:B------:R-:W-:Y:S02]  /*6060*/  UMOV UR5, UR9 ;  /* 0x0000000900057c82 */ /* 0x000fe40008000000 */
[----:B------:R-:W-:Y:S01]  /*6070*/  UMOV UR10, UR11 ;  /* 0x0000000b000a7c82 */ /* 0x000fe20008000000 */
[----:B------:R-:W-:Y:S02]  /*6080*/  @UP2 USHF.R.U32.HI UR4, URZ, UR41, UR5 ;  /* 0x00000029ff042299 */ /* 0x000fe40008011605 */
[----:B------:R-:W-:Y:S02]  /*6090*/  @UP2 USHF.R.U32.HI UR7, URZ, UR41, UR10 ;  /* 0x00000029ff072299 */ /* 0x000fe4000801160a */
[----:B------:R-:W-:Y:S02]  /*60a0*/  UIMAD UR4, UR45, UR4, URZ ;  /* 0x000000042d0472a4 */ /* 0x000fe4000f8e02ff */
        /* <DEDUP_REMOVED lines=8> */
[----:B------:R-:W-:Y:S02]  /*6130*/  USEL UR11, UR6, UR4, !UP2 ;  /* 0x00000004060b7287 */ /* 0x000fe4000d000000 */
[----:B------:R-:W-:Y:S02]  /*6140*/  UIADD3 UR8, UPT, UPT, -UR5, URZ, URZ ;  /* 0x000000ff05087290 */ /* 0x000fe4000fffe1ff */
[----:B------:R-:W-:Y:S01]  /*6150*/  UIADD3 UR10, UPT, UPT, -UR11, URZ, URZ ;  /* 0x000000ff0b0a7290 */ /* 0x000fe2000fffe1ff */
[----:B------:R-:W-:Y:S01]  /*6160*/  @!UP0 UMOV UR4, UR9 ;  /* 0x0000000900048c82 */ /* 0x000fe20008000000 */
[----:B------:R-:W-:Y:S02]  /*6170*/  UIADD3 UR9, UPT, UPT, -UR6, URZ, URZ ;  /* 0x000000ff06097290 */ /* 0x000fe4000fffe1ff */
[----:B------:R-:W-:Y:S02]  /*6180*/  @!UP0 USHF.R.U32.HI UR4, URZ, UR41, UR4 ;  /* 0x00000029ff048299 */ /* 0x000fe40008011604 */
[----:B------:R-:W-:Y:S02]  /*6190*/  UIMAD UR10, UR45, UR10, UR6 ;  /* 0x0000000a2d0a72a4 */ /* 0x000fe4000f8e0206 */
[----:B------:R-:W-:Y:S04]  /*61a0*/  @!UP0 USEL UR4, UR5, UR4, !UP2 ;  /* 0x0000000405048287 */ /* 0x000fe8000d000000 */
[----:B------:R-:W-:Y:S02]  /*61b0*/  @!UP0 UIMAD UR10, UR7, UR10, UR4 ;  /* 0x0000000a070a82a4 */ /* 0x000fe4000f8e0204 */
[----:B------:R-:W-:Y:S02]  /*61c0*/  @!UP0 UIADD3 UR11, UPT, UPT, UR11, -UR4, URZ ;  /* 0x800000040b0b8290 */ /* 0x000fe4000fffe0ff */
[----:B------:R-:W-:Y:S02]  /*61d0*/  UIMAD UR7, UR42, UR8, UR38 ;  /* 0x000000082a0772a4 */ /* 0x000fe4000f8e0226 */
[----:B------:R-:W-:Y:S02]  /*61e0*/  @!UP0 UIMAD UR6, UR11, UR45, UR5 ;  /* 0x0000002d0b0682a4 */ /* 0x000fe4000f8e0205 */
[----:B------:R-:W-:Y:S01]  /*61f0*/  UIMAD UR4, UR58, UR9, UR37 ;  /* 0x000000093a0472a4 */ /* 0x000fe2000f8e0225 */
[----:B------:R-:W-:Y:S02]  /*6200*/  @!UP0 UMOV UR5, UR10 ;  /* 0x0000000a00058c82 */ /* 0x000fe40008000000 */
[----:B------:R-:W-:Y:S02]  /*6210*/  UIMAD UR38, UR5, UR42, UR7 ;  /* 0x0000002a052672a4 */ /* 0x000fe4000f8e0207 */
[----:B------:R-:W-:Y:S11]  /*6220*/  UIMAD UR37, UR6, UR58, UR4 ;  /* 0x0000003a062572a4 */ /* 0x000ff6000f8e0204 */
[----:B------:R-:W-:Y:S01]  /*6230*/  @!UPT UIADD3 URZ, UPT, UPT, URZ, URZ, URZ ;  /* 0x000000fffffff290 */ /* 0x000fe2000fffe0ff */
.L_x_105:
[----:B------:R-:W-:Y:S01]  /*6240*/  UISETP.NE.AND UP0, UPT, UR39, 0x1, UPT ;  /* 0x000000012700788c */ /* 0x000fe2000bf05270 */
[----:B------:R-:W-:Y:S01]  /*6250*/  LOP3.LUT P0, RZ, R60, 0x1b0, RZ, 0xc0, !PT ;  /* 0x000001b03cff7812 */ /* 0x000fe2000780c0ff */
[----:B------:R-:W-:Y:S01]  /*6260*/  USHF.L.U32 UR50, UR20, 0x6, URZ ;  /* 0x0000000614327899 */ /* 0x000fe200080006ff */
[----:B------:R-:W-:Y:S01]  /*6270*/  BSSY.RECONVERGENT B6, `(.L_x_106) ;  /* 0x0000034000067945 */ /* 0x000fe20003800200 */
[----:B------:R-:W-:Y:S01]  /*6280*/  USHF.L.U32 UR49, UR24, 0x7, URZ ;  /* 0x0000000718317899 */ /* 0x000fe200080006ff */
[----:B------:R-:W-:Y:S06]  /*6290*/  IADD3 R62, PT, PT, R62, 0x1, RZ ;  /* 0x000000013e3e7810 */ /* 0x000fec0007ffe0ff */
[----:B------:R-:W2:Y:S01]  /*62a0*/  @!UP0 LDCU.128 UR12, c[0x0][0xb10] ;  /* 0x00016200ff0c87ac */ /* 0x000ea20008000c00 */
[----:B------:R-:W3:Y:S01]  /*62b0*/  @!UP0 LDCU UR5, c[0x0][0xb0c] ;  /* 0x00016180ff0587ac */ /* 0x000ee20008000800 */
[----:B------:R-:W4:Y:S01]  /*62c0*/  @!UP0 LDCU UR10, c[0x0][0xb20] ;  /* 0x00016400ff0a87ac */ /* 0x000f220008000800 */
[----:B--2---:R-:W-:Y:S02]  /*62d0*/  UIMAD.WIDE.U32 UR8, UR38, UR12, URZ ;  /* 0x0000000c260872a5 */ /* 0x004fe4000f8e00ff */
[----:B------:R-:W-:Y:S02]  /*62e0*/  UIMAD.WIDE.U32 UR6, UR37, UR15, URZ ;  /* 0x0000000f250672a5 */ /* 0x000fe4000f8e00ff */
[----:B------:R-:W-:Y:S03]  /*62f0*/  @!UP0 UISETP.NE.AND UP1, UPT, UR14, 0x1, UPT ;  /* 0x000000010e00888c */ /* 0x000fe6000bf25270 */
[----:B------:R-:W-:Y:S01]  /*6300*/  @!UP0 UMOV UR4, UR9 ;  /* 0x0000000900048c82 */ /* 0x000fe20008000000 */
[----:B---3--:R-:W-:Y:S02]  /*6310*/  @!UP0 UISETP.NE.AND UP2, UPT, UR5, 0x1, UPT ;  /* 0x000000010500888c */ /* 0x008fe4000bf45270 */
[----:B------:R-:W-:Y:S01]  /*6320*/  @!UP0 USHF.R.U32.HI UR4, URZ, UR13, UR4 ;  /* 0x0000000dff048299 */ /* 0x000fe20008011604 */
[----:B------:R-:W-:Y:S02]  /*6330*/  @!UP0 UMOV UR6, UR7 ;  /* 0x0000000700068c82 */ /* 0x000fe40008000000 */
[----:B----4-:R-:W-:Y:S02]  /*6340*/  @!UP0 USHF.R.U32.HI UR6, URZ, UR10, UR6 ;  /* 0x0000000aff068299 */ /* 0x010fe40008011606 */
[----:B------:R-:W-:Y:S02]  /*6350*/  @!UP0 USEL UR7, UR38, UR4, !UP2 ;  /* 0x0000000426078287 */ /* 0x000fe4000d000000 */
[----:B------:R-:W-:Y:S04]  /*6360*/  @!UP0 USEL UR6, UR37, UR6, !UP1 ;  /* 0x0000000625068287 */ /* 0x000fe8000c800000 */
[----:B------:R-:W-:Y:S02]  /*6370*/  @!UP0 UIADD3 UR4, UPT, UPT, -UR7, UR6, URZ ;  /* 0x0000000607048290 */ /* 0x000fe4000fffe1ff */
[----:B------:R-:W-:Y:S02]  /*6380*/  @!UP0 UIADD3 UR6, UPT, UPT, UR7, -UR6, URZ ;  /* 0x8000000607068290 */ /* 0x000fe4000fffe0ff */
[----:B------:R-:W-:Y:S02]  /*6390*/  @!UP0 UIMAD UR38, UR4, UR5, UR38 ;  /* 0x00000005042682a4 */ /* 0x000fe4000f8e0226 */
[----:B------:R-:W-:Y:S01]  /*63a0*/  @!UP0 UIMAD UR37, UR6, UR14, UR37 ;  /* 0x0000000e062582a4 */ /* 0x000fe2000f8e0225 */
[----:B------:R-:W-:Y:S11]  /*63b0*/  @!P0 BRA `(.L_x_107) ;  /* 0x00000000007c8947 */ /* 0x000ff60003800000 */
[----:B------:R-:W2:Y:S01]  /*63c0*/  LDCU.64 UR8, c[0x4][0x80] ;  /* 0x01001000ff0877ac */ /* 0x000ea20008000a00 */
[----:B------:R-:W-:Y:S01]  /*63d0*/  MOV R2, 0x0 ;  /* 0x0000000000027802 */ /* 0x000fe20000000f00 */
[----:B------:R-:W-:Y:S02]  /*63e0*/  HFMA2 R12, -RZ, RZ, 0, 5.9604644775390625e-08 ;  /* 0x00000001ff0c7431 */ /* 0x000fe400000001ff */
[----:B------:R-:W-:Y:S01]  /*63f0*/  IMAD.MOV.U32 R8, RZ, RZ, 0x70 ;  /* 0x00000070ff087424 */ /* 0x000fe200078e00ff */
[----:B------:R3:W4:Y:S01]  /*6400*/  LDC.64 R14, c[0x4][R2] ;  /* 0x01000000020e7b82 */ /* 0x0007220000000a00 */
[----:B------:R-:W1:Y:S01]  /*6410*/  LDCU.64 UR6, c[0x4][0x88] ;  /* 0x01001100ff0677ac */ /* 0x000e620008000a00 */
[----:B------:R-:W-:Y:S01]  /*6420*/  IMAD.MOV.U32 R13, RZ, RZ, RZ ;  /* 0x000000ffff0d7224 */ /* 0x000fe200078e00ff */
[----:B------:R-:W1:Y:S01]  /*6430*/  LDCU.64 UR4, c[0x4][0x8] ;  /* 0x01000100ff0477ac */ /* 0x000e620008000a00 */
[----:B--2---:R-:W-:Y:S01]  /*6440*/  MOV R5, UR9 ;  /* 0x0000000900057c02 */ /* 0x004fe20008000f00 */
[----:B------:R-:W-:Y:S01]  /*6450*/  IMAD.U32 R4, RZ, RZ, UR8 ;  /* 0x00000008ff047e24 */ /* 0x000fe2000f8e00ff */
[----:B-1----:R-:W-:Y:S01]  /*6460*/  MOV R7, UR7 ;  /* 0x0000000700077c02 */ /* 0x002fe20008000f00 */
[----:B------:R-:W-:Y:S01]  /*6470*/  IMAD.U32 R6, RZ, RZ, UR6 ;  /* 0x00000006ff067e24 */ /* 0x000fe2000f8e00ff */
[----:B------:R-:W-:Y:S01]  /*6480*/  MOV R11, UR5 ;  /* 0x00000005000b7c02 */ /* 0x000fe20008000f00 */
[----:B------:R-:W-:Y:S02]  /*6490*/  IMAD.U32 R10, RZ, RZ, UR4 ;  /* 0x00000004ff0a7e24 */ /* 0x000fe4000f8e00ff */
[----:B------:R-:W-:Y:S07]  /*64a0*/  LEPC R20, `(.L_x_108) ;  /* 0x000000001014794e */ /* 0x000fee0000000000 */
[----:B---345:R-:W-:Y:S05]  /*64b0*/  CALL.ABS.NOINC R14 ;  /* 0x000000000e007343 */ /* 0x038fea0003c00000 */
.L_x_108:
[----:B------:R-:W1:Y:S01]  /*64c0*/  LDCU.64 UR8, c[0x4][0x80] ;  /* 0x01001000ff0877ac */ /* 0x000e620008000a00 */
[----:B------:R-:W2:Y:S01]  /*64d0*/  LDC.64 R2, c[0x4][R2] ;  /* 0x0100000002027b82 */ /* 0x000ea20000000a00 */
[----:B------:R-:W-:Y:S02]  /*64e0*/  HFMA2 R12, -RZ, RZ, 0, 5.9604644775390625e-08 ;  /* 0x00000001ff0c7431 */ /* 0x000fe400000001ff */
[----:B------:R-:W-:Y:S02]  /*64f0*/  IMAD.MOV.U32 R8, RZ, RZ, 0x70 ;  /* 0x00000070ff087424 */ /* 0x000fe400078e00ff */
[----:B------:R-:W-:Y:S01]  /*6500*/  IMAD.MOV.U32 R13, RZ, RZ, RZ ;  /* 0x000000ffff0d7224 */ /* 0x000fe200078e00ff */
[----:B------:R-:W3:Y:S01]  /*6510*/  LDCU.64 UR6, c[0x4][0x88] ;  /* 0x01001100ff0677ac */ /* 0x000ee20008000a00 */
[----:B------:R-:W4:Y:S01]  /*6520*/  LDCU.64 UR4, c[0x4][0x8] ;  /* 0x01000100ff0477ac */ /* 0x000f220008000a00 */
[----:B-1----:R-:W-:Y:S02]  /*6530*/  MOV R4, UR8 ;  /* 0x0000000800047c02 */ /* 0x002fe40008000f00 */
[----:B------:R-:W-:Y:S02]  /*6540*/  MOV R5, UR9 ;  /* 0x0000000900057c02 */ /* 0x000fe40008000f00 */
[----:B---3--:R-:W-:Y:S01]  /*6550*/  MOV R7, UR7 ;  /* 0x0000000700077c02 */ /* 0x008fe20008000f00 */
[----:B------:R-:W-:Y:S01]  /*6560*/  IMAD.U32 R6, RZ, RZ, UR6 ;  /* 0x00000006ff067e24 */ /* 0x000fe2000f8e00ff */
[----:B----4-:R-:W-:Y:S01]  /*6570*/  MOV R11, UR5 ;  /* 0x00000005000b7c02 */ /* 0x010fe20008000f00 */
[----:B------:R-:W-:Y:S02]  /*6580*/  IMAD.U32 R10, RZ, RZ, UR4 ;  /* 0x00000004ff0a7e24 */ /* 0x000fe4000f8e00ff */
[----:B------:R-:W-:Y:S07]  /*6590*/  LEPC R20, `(.L_x_107) ;  /* 0x000000001014794e */ /* 0x000fee0000000000 */
[----:B--2---:R-:W-:Y:S05]  /*65a0*/  CALL.ABS.NOINC R2 ;  /* 0x0000000002007343 */ /* 0x004fea0003c00000 */
.L_x_107:
[----:B------:R-:W-:Y:S05]  /*65b0*/  BSYNC.RECONVERGENT B6 ;  /* 0x0000000000067941 */ /* 0x000fea0003800200 */
.L_x_106:
[----:B------:R-:W-:Y:S02]  /*65c0*/  R2UR UR6, R59 ;  /* 0x000000003b0672ca */ /* 0x000fe400000e0000 */
[----:B------:R-:W-:Y:S02]  /*65d0*/  R2UR UR5, R73 ;  /* 0x00000000490572ca */ /* 0x000fe400000e0000 */
[----:B------:R-:W-:Y:S02]  /*65e0*/  R2UR UR4, R72 ;  /* 0x00000000480472ca */ /* 0x000fe400000e0000 */
[----:B------:R-:W-:Y:S02]  /*65f0*/  ISETP.NE.U32.AND P4, PT, R54, RZ, PT ;  /* 0x000000ff3600720c */ /* 0x000fe40003f85070 */
[----:B------:R-:W-:Y:S02]  /*6600*/  ISETP.NE.U32.AND P2, PT, RZ, UR54, PT ;  /* 0x00000036ff007c0c */ /* 0x000fe4000bf45070 */
[----:B------:R-:W-:Y:S02]  /*6610*/  ISETP.NE.AND.EX P4, PT, R55, RZ, PT, P4 ;  /* 0x000000ff3700720c */ /* 0x000fe40003f85340 */
[----:B------:R-:W-:Y:S01]  /*6620*/  ISETP.NE.AND.EX P2, PT, RZ, UR55, PT, P2 ;  /* 0x00000037ff007c0c */ /* 0x000fe2000bf45320 */
[----:B------:R-:W-:Y:S02]  /*6630*/  UISETP.NE.AND UP2, UPT, UR6, URZ, UPT ;  /* 0x000000ff0600728c */ /* 0x000fe4000bf45270 */
[----:B------:R-:W-:Y:S04]  /*6640*/  UISETP.NE.U32.AND UP0, UPT, UR5, URZ, UPT ;  /* 0x000000ff0500728c */ /* 0x000fe8000bf05070 */
[----:B------:R-:W-:Y:S01]  /*6650*/  UISETP.NE.AND.EX UP1, UPT, UR4, URZ, UPT, UP0 ;  /* 0x000000ff0400728c */ /* 0x000fe2000bf25300 */
[----:B------:R-:W-:Y:S01]  /*6660*/  PLOP3.LUT P1, PT, PT, PT, UP2, 0x80, 0x8 ;  /* 0x000000000008781c */ /* 0x000fe20003f2f028 */
[----:B------:R-:W-:Y:S03]  /*6670*/  UPLOP3.LUT UP0, UPT, UPT, UPT, UPT, 0x40, 0x4 ;  /* 0x000000000004789c */ /* 0x000fe60003f0e870 */
[----:B------:R-:W-:Y:S06]  /*6680*/  @UP2 UPLOP3.LUT UP0, UPT, UPT, UPT, UP1, 0x80, 0x8 ;  /* 0x000000000008289c */ /* 0x000fec0003f0f010 */
[----:B------:R-:W-:Y:S01]  /*6690*/  PLOP3.LUT P0, PT, PT, PT, UP0, 0x80, 0x8 ;  /* 0x000000000008781c */ /* 0x000fe20003f0f008 */
[----:B------:R-:W-:Y:S01]  /*66a0*/  @!UPT UIADD3 URZ, UPT, UPT, URZ, URZ, URZ ;  /* 0x000000fffffff290 */ /* 0x000fe2000fffe0ff */
[----:B------:R-:W-:Y:S11]  /*66b0*/  BRA.U !UP1, `(.L_x_109) ;  /* 0x0000000109407547 */ /* 0x000ff6000b800000 */
[----:B------:R-:W-:Y:S01]  /*66c0*/  UISETP.NE.U32.AND UP0, UPT, UR54, URZ, UPT ;  /* 0x000000ff3600728c */ /* 0x000fe2000bf05070 */
[----:B------:R-:W-:Y:S01]  /*66d0*/  R2UR UR6, R73 ;  /* 0x00000000490672ca */ /* 0x000fe200000e0000 */
[----:B------:R-:W2:Y:S01]  /*66e0*/  LDCU.64 UR8, c[0x0][0x358] ;  /* 0x00006b00ff0877ac */ /* 0x000ea20008000a00 */
[----:B------:R-:W-:Y:S02]  /*66f0*/  HFMA2 R56, -RZ, RZ, 0, 5.9604644775390625e-08 ;  /* 0x00000001ff387431 */ /* 0x000fe400000001ff */
[----:B-1----:R-:W-:Y:S01]  /*6700*/  IMAD.MOV.U32 R0, RZ, RZ, 0x1 ;  /* 0x00000001ff007424 */ /* 0x002fe200078e00ff */
[----:B------:R-:W-:Y:S06]  /*6710*/  UISETP.NE.AND.EX UP0, UPT, UR55, URZ, UPT, UP0 ;  /* 0x000000ff3700728c */ /* 0x000fec000bf05300 */
[----:B------:R-:W-:Y:S05]  /*6720*/  PLOP3.LUT P3, PT, PT, PT, UP0, 0x80, 0x8 ;  /* 0x000000000008781c */ /* 0x000fea0003f6f008 */
[----:B------:R-:W1:Y:S01]  /*6730*/  @UP0 LDCU.64 UR4, c[0x0][0x888] ;  /* 0x00011100ff0407ac */ /* 0x000e620008000a00 */
[----:B------:R-:W-:Y:S07]  /*6740*/  @UP0 UIMAD UR6, UR36, UR6, URZ ;  /* 0x00000006240602a4 */ /* 0x000fee000f8e02ff */
[----:B------:R-:W-:Y:S01]  /*6750*/  @!P3 PRMT R56, R0, 0x7610, R56 ;  /* 0x000076100038b816 */ /* 0x000fe20000000038 */
[----:B-1----:R-:W-:Y:S06]  /*6760*/  @UP0 UIMAD.WIDE UR4, UR6, 0x4, UR4 ;  /* 0x00000004060408a5 */ /* 0x002fec000f8e0204 */
[----:B------:R-:W-:Y:S02]  /*6770*/  IMAD.U32 R2, RZ, RZ, UR4 ;  /* 0x00000004ff027e24 */ /* 0x000fe4000f8e00ff */
[----:B------:R-:W-:Y:S03]  /*6780*/  IMAD.U32 R3, RZ, RZ, UR5 ;  /* 0x00000005ff037e24 */ /* 0x000fe6000f8e00ff */
[----:B------:R-:W1:Y:S02]  /*6790*/  @!UP0 LDCU UR4, c[0x0][0x880] ;  /* 0x00011000ff0487ac */ /* 0x000e640008000800 */
[----:B--2--5:R2:W5:Y:S02]  /*67a0*/  @P3 LDG.E R27, desc[UR8][R2.64] ;  /* 0x00000008021b3981 */ /* 0x024564000c1e1900 */
[----:B-12---:R-:W-:Y:S02]  /*67b0*/  @!P3 MOV R27, UR4 ;  /* 0x00000004001bbc02 */ /* 0x006fe40008000f00 */
.L_x_109:
[----:B------:R-:W-:Y:S05]  /*67c0*/  @!P4 BRA `(.L_x_110) ;  /* 0x000000000024c947 */ /* 0x000fea0003800000 */
[----:B------:R-:W-:Y:S01]  /*67d0*/  ISETP.NE.U32.AND P3, PT, R52, RZ, PT ;  /* 0x000000ff3400720c */ /* 0x000fe20003f65070 */
[----:B------:R-:W2:Y:S03]  /*67e0*/  LDCU.64 UR4, c[0x0][0x358] ;  /* 0x00006b00ff0477ac */ /* 0x000ea60008000a00 */
[----:B------:R-:W-:Y:S11]  /*67f0*/  ISETP.NE.AND.EX P3, PT, R53, RZ, PT, P3 ;  /* 0x000000ff3500720c */ /* 0x000ff60003f65330 */
[----:B------:R-:W-:Y:S02]  /*6800*/  @!UPT UIADD3 URZ, UPT, UPT, URZ, URZ, URZ ;  /* 0x000000fffffff290 */ /* 0x000fe4000fffe0ff */
[----:B------:R-:W3:Y:S01]  /*6810*/  @P3 LDC.64 R2, c[0x0][0x8a8] ;  /* 0x00022a00ff023b82 */ /* 0x000ee20000000a00 */
[----:B-1----:R-:W-:Y:S04]  /*6820*/  @P3 IMAD R0, R54, UR36, RZ ;  /* 0x0000002436003c24 */ /* 0x002fe8000f8e02ff */
[----:B---3--:R-:W-:Y:S05]  /*6830*/  @P3 IMAD.WIDE R2, R0, 0x4, R2 ;  /* 0x0000000400023825 */ /* 0x008fea00078e0202 */
[----:B--2--5:R2:W5:Y:S02]  /*6840*/  @P3 LDG.E R24, desc[UR4][R2.64] ;  /* 0x0000000402183981 */ /* 0x024564000c1e1900 */
[----:B--2---:R-:W3:Y:S02]  /*6850*/  @!P3 LDC R24, c[0x0][0x8a0] ;  /* 0x00022800ff18bb82 */ /* 0x004ee40000000800 */
.L_x_110:
[----:B-----5:R-:W-:Y:S01]  /*6860*/  FSETP.NEU.AND P3, PT, R27, RZ, PT ;  /* 0x000000ff1b00720b */ /* 0x020fe20003f6d000 */
[----:B------:R-:W-:Y:S01]  /*6870*/  BSSY B1, `(.L_x_111) ;  /* 0x0000039000017945 */ /* 0x000fe20003800000 */
[----:B------:R-:W-:Y:S01]  /*6880*/  SEL R3, RZ, 0xffffffff, P2 ;  /* 0xffffffffff037807 */ /* 0x000fe20001000000 */
[----:B------:R-:W-:Y:S01]  /*6890*/  IMAD.MOV.U32 R35, RZ, RZ, 0x1 ;  /* 0x00000001ff237424 */ /* 0x000fe200078e00ff */
[----:B------:R-:W-:Y:S01]  /*68a0*/  @P1 LOP3.LUT P2, RZ, R56, 0xff, RZ, 0xc0, !PT ;  /* 0x000000ff38ff1812 */ /* 0x000fe2000784c0ff */
[----:B------:R-:W-:Y:S01]  /*68b0*/  IMAD R25, R22, 0x40, R23 ;  /* 0x0000004016197824 */ /* 0x000fe200078e0217 */
[----:B------:R-:W-:Y:S01]  /*68c0*/  @P1 SEL R2, RZ, 0xffffffff, P3 ;  /* 0xffffffffff021807 */ /* 0x000fe20001800000 */
[----:B------:R-:W-:Y:S01]  /*68d0*/  IMAD R63, R70, -0x10, R68 ;  /* 0xfffffff0463f7824 */ /* 0x000fe200078e0244 */
[----:B------:R-:W-:Y:S01]  /*68e0*/  LOP3.LUT R66, R66, 0x1, RZ, 0x3c, !PT ;  /* 0x0000000142427812 */ /* 0x000fe200078e3cff */
[----:B------:R-:W-:Y:S01]  /*68f0*/  IMAD.MOV.U32 R34, RZ, RZ, RZ ;  /* 0x000000ffff227224 */ /* 0x000fe200078e00ff */
[----:B------:R-:W-:Y:S02]  /*6900*/  @P0 SEL R2, R3, R2, !P2 ;  /* 0x0000000203020207 */ /* 0x000fe40005000000 */
[----:B------:R-:W-:Y:S02]  /*6910*/  CS2R R38, SRZ ;  /* 0x0000000000267805 */ /* 0x000fe4000001ff00 */
[----:B------:R-:W-:Y:S02]  /*6920*/  LEA R75, R22, UR43, 0x3 ;  /* 0x0000002b164b7c11 */ /* 0x000fe4000f8e18ff */
[----:B------:R-:W-:Y:S02]  /*6930*/  CS2R R36, SRZ ;  /* 0x0000000000247805 */ /* 0x000fe4000001ff00 */
[----:B------:R-:W-:Y:S02]  /*6940*/  @P1 LOP3.LUT R2, R2, 0x1, RZ, 0xc0, !PT ;  /* 0x0000000102021812 */ /* 0x000fe400078ec0ff */
[----:B------:R-:W-:Y:S02]  /*6950*/  CS2R R42, SRZ ;  /* 0x00000000002a7805 */ /* 0x000fe4000001ff00 */
[----:B-1----:R-:W-:Y:S02]  /*6960*/  SHF.L.U32 R0, R65, 0x1f, RZ ;  /* 0x0000001f41007819 */ /* 0x002fe400000006ff */
[----:B------:R-:W-:Y:S02]  /*6970*/  CS2R R40, SRZ ;  /* 0x0000000000287805 */ /* 0x000fe4000001ff00 */
[----:B------:R-:W-:Y:S02]  /*6980*/  ISETP.NE.U32.OR P5, PT, R2, 0x1, !P1 ;  /* 0x000000010200780c */ /* 0x000fe40004fa5470 */
[----:B------:R-:W-:Y:S02]  /*6990*/  CS2R R46, SRZ ;  /* 0x00000000002e7805 */ /* 0x000fe4000001ff00 */
[----:B------:R-:W-:Y:S02]  /*69a0*/  PLOP3.LUT P2, PT, PT, PT, UP1, 0x80, 0x8 ;  /* 0x000000000008781c */ /* 0x000fe40003f4f018 */
[----:B------:R-:W-:Y:S02]  /*69b0*/  CS2R R44, SRZ ;  /* 0x00000000002c7805 */ /* 0x000fe4000001ff00 */
[----:B------:R-:W-:Y:S02]  /*69c0*/  LOP3.LUT P4, R61, R56, 0xff, RZ, 0xc0, !PT ;  /* 0x000000ff383d7812 */ /* 0x000fe4000788c0ff */
[----:B------:R-:W-:Y:S02]  /*69d0*/  CS2R R50, SRZ ;  /* 0x0000000000327805 */ /* 0x000fe4000001ff00 */
[----:B------:R-:W-:Y:S02]  /*69e0*/  SEL R2, RZ, 0xffffffff, P3 ;  /* 0xffffffffff027807 */ /* 0x000fe40001800000 */
[----:B------:R-:W-:Y:S02]  /*69f0*/  CS2R R48, SRZ ;  /* 0x0000000000307805 */ /* 0x000fe4000001ff00 */
[----:B------:R-:W-:Y:S02]  /*6a00*/  P2R R74, PR, RZ, 0x20 ;  /* 0x00000020ff4a7803 */ /* 0x000fe40000000000 */
[----:B------:R-:W-:Y:S02]  /*6a10*/  @P5 SHF.L.U32 R4, R66, 0x1f, RZ ;  /* 0x0000001f42045819 */ /* 0x000fe400000006ff */
[----:B------:R-:W-:Y:S02]  /*6a20*/  @P2 SEL R2, R3, R2, !P4 ;  /* 0x0000000203022207 */ /* 0x000fe40006000000 */
[----:B------:R-:W1:Y:S02]  /*6a30*/  @P5 SYNCS.PHASECHK.TRANS64.TRYWAIT P1, [UR43+0x30], R4 ;  /* 0x00003004ff0055a7 */ /* 0x000e64000802112b */
[----:B------:R-:W-:Y:S04]  /*6a40*/  LOP3.LUT R2, R2, 0x1, RZ, 0xc0, !PT ;  /* 0x0000000102027812 */ /* 0x000fe800078ec0ff */
[----:B------:R-:W-:Y:S04]  /*6a50*/  ISETP.NE.U32.AND P2, PT, R2, 0x1, PT ;  /* 0x000000010200780c */ /* 0x000fe80003f45070 */
[----:B------:R-:W-:Y:S01]  /*6a60*/  P2R R76, PR, RZ, 0x4 ;  /* 0x00000004ff4c7803 */ /* 0x000fe20000000000 */
[----:B------:R2:W4:Y:S01]  /*6a70*/  SYNCS.PHASECHK.TRANS64.TRYWAIT P0, [R75+URZ+0xa0], R0 ;  /* 0x0000a0004b0075a7 */ /* 0x00052200080011ff */
[----:B-1----:R-:W-:Y:S01]  /*6a80*/  @P5 SEL R35, RZ, 0x1, !P1 ;  /* 0x00000001ff235807 */ /* 0x002fe20004800000 */
[----:B--2---:R-:W-:Y:S06]  /*6a90*/  @!P5 BRA `(.L_x_112) ;  /* 0x000000000058d947 */ /* 0x004fec0003800000 */
[----:B------:R-:W-:Y:S01]  /*6aa0*/  IMAD.MOV.U32 R39, RZ, RZ, RZ ;  /* 0x000000ffff277224 */ /* 0x000fe200078e00ff */
[----:B------:R-:W-:Y:S01]  /*6ab0*/  ISETP.NE.AND P1, PT, R35, RZ, PT ;  /* 0x000000ff2300720c */ /* 0x000fe20003f25270 */
[----:B------:R-:W-:Y:S01]  /*6ac0*/  BSSY B0, `(.L_x_113) ;  /* 0x000000c000007945 */ /* 0x000fe20003800000 */
[----:B------:R-:W-:Y:S02]  /*6ad0*/  CS2R R50, SRZ ;  /* 0x0000000000327805 */ /* 0x000fe4000001ff00 */
[----:B------:R-:W-:Y:S02]  /*6ae0*/  CS2R R48, SRZ ;  /* 0x0000000000307805 */ /* 0x000fe4000001ff00 */
[----:B------:R-:W-:Y:S02]  /*6af0*/  CS2R R46, SRZ ;  /* 0x00000000002e7805 */ /* 0x000fe4000001ff00 */
[----:B------:R-:W-:Y:S02]  /*6b00*/  CS2R R44, SRZ ;  /* 0x00000000002c7805 */ /* 0x000fe4000001ff00 */
[----:B------:R-:W-:Y:S02]  /*6b10*/  CS2R R42, SRZ ;  /* 0x00000000002a7805 */ /* 0x000fe4000001ff00 */
[----:B------:R-:W-:Y:S02]  /*6b20*/  CS2R R40, SRZ ;  /* 0x0000000000287805 */ /* 0x000fe4000001ff00 */
[----:B------:R-:W-:Y:S01]  /*6b30*/  CS2R R36, SRZ ;  /* 0x0000000000247805 */ /* 0x000fe2000001ff00 */
[----:B------:R-:W-:Y:S06]  /*6b40*/  @P1 BRA `(.L_x_114) ;  /* 0x00000000000c1947 */ /* 0x000fec0003800000 */
[----:B------:R-:W-:Y:S04]  /*6b50*/  SHF.L.U32 R3, R66, 0x1f, RZ ;  /* 0x0000001f42037819 */ /* 0x000fe800000006ff */
[----:B------:R-:W1:Y:S02]  /*6b60*/  SYNCS.PHASECHK.TRANS64.TRYWAIT P1, [UR43+0x30], R3 ;  /* 0x00003003ff0075a7 */ /* 0x000e64000802112b */
[----:B-1----:R-:W-:Y:S05]  /*6b70*/  @!P1 BRA `(.L_x_115) ;  /* 0x0000003400009947 */ /* 0x002fea0003800000 */
.L_x_114:
[----:B------:R-:W-:Y:S05]  /*6b80*/  BSYNC B0 ;  /* 0x0000000000007941 */ /* 0x000fea0003800000 */
.L_x_113:
[----:B------:R-:W-:Y:S01]  /*6b90*/  ISETP.NE.AND P1, PT, R76, RZ, PT ;  /* 0x000000ff4c00720c */ /* 0x000fe20003f25270 */
[----:B------:R-:W-:Y:S11]  /*6ba0*/  HFMA2 R34, -RZ, RZ, 0, 5.9604644775390625e-08 ;  /* 0x00000001ff227431 */ /* 0x000ff600000001ff */
[----:B------:R-:W-:Y:S01]  /*6bb0*/  @!UPT UIADD3 URZ, UPT, UPT, URZ, URZ, URZ ;  /* 0x000000fffffff290 */ /* 0x000fe2000fffe0ff */
[----:B------:R2:W1:Y:S04]  /*6bc0*/  @P1 LDS.128 R48, [R69] ;  /* 0x0000000045301984 */ /* 0x0004680000000c00 */
[----:B------:R2:W1:Y:S04]  /*6bd0*/  @P1 LDS.128 R44, [R68+0x10] ;  /* 0x00001000442c1984 */ /* 0x0004680000000c00 */
[----:B------:R2:W1:Y:S04]  /*6be0*/  @P1 LDS.128 R40, [R67+0x20] ;  /* 0x0000200043281984 */ /* 0x0004680000000c00 */
[----:B------:R2:W1:Y:S02]  /*6bf0*/  @P1 LDS.128 R36, [R63+0x30] ;  /* 0x000030003f241984 */ /* 0x0004640000000c00 */
.L_x_112:
[----:B------:R-:W-:Y:S05]  /*6c00*/  BSYNC B1 ;  /* 0x0000000000017941 */ /* 0x000fea0003800000 */
.L_x_111:
[----:B-1----:R-:W-:Y:S04]  /*6c10*/  SHF.R.U32.HI R2, RZ, 0x15, R25 ;  /* 0x00000015ff027819 */ /* 0x002fe80000011619 */
[----:B------:R-:W-:Y:S01]  /*6c20*/  LOP3.LUT P1, RZ, R2, 0x3, R57, 0x48, !PT ;  /* 0x0000000302ff7812 */ /* 0x000fe20007824839 */
[----:B------:R-:W-:Y:S01]  /*6c30*/  @!UPT UIADD3 URZ, UPT, UPT, URZ, URZ, URZ ;  /* 0x000000fffffff290 */ /* 0x000fe2000fffe0ff */
[----:B----4-:R-:W-:Y:S11]  /*6c40*/  @P0 BRA `(.L_x_116) ;  /* 0x0000000000080947 */ /* 0x010ff60003800000 */
[----:B------:R-:W1:Y:S02]  /*6c50*/  SYNCS.PHASECHK.TRANS64.TRYWAIT P0, [R75+URZ+0xa0], R0 ;  /* 0x0000a0004b0075a7 */ /* 0x000e6400080011ff */
[----:B-1----:R-:W-:Y:S05]  /*6c60*/  @!P0 BRA `(.L_x_117) ;  /* 0x0000003000dc8947 */ /* 0x002fea0003800000 */
.L_x_116:
[----:B------:R-:W-:Y:S05]  /*6c70*/  @!P1 BRA `(.L_x_118) ;  /* 0x0000000000409947 */ /* 0x000fea0003800000 */
[----:B------:R-:W4:Y:S01]  /*6c80*/  LDCU.64 UR8, c[0x4][0x70] ;  /* 0x01000e00ff0877ac */ /* 0x000f220008000a00 */
[----:B------:R-:W-:Y:S01]  /*6c90*/  MOV R3, 0x0 ;  /* 0x0000000000037802 */ /* 0x000fe20000000f00 */
[----:B------:R-:W-:Y:S02]  /*6ca0*/  HFMA2 R12, -RZ, RZ, 0, 5.9604644775390625e-08 ;  /* 0x00000001ff0c7431 */ /* 0x000fe400000001ff */
[----:B------:R-:W-:Y:S02]  /*6cb0*/  IMAD.MOV.U32 R8, RZ, RZ, 0x192 ;  /* 0x00000192ff087424 */ /* 0x000fe400078e00ff */
[----:B------:R-:W-:Y:S01]  /*6cc0*/  IMAD.MOV.U32 R13, RZ, RZ, RZ ;  /* 0x000000ffff0d7224 */ /* 0x000fe200078e00ff */
[----:B------:R-:W5:Y:S01]  /*6cd0*/  LDCU.64 UR6, c[0x4][0x78] ;  /* 0x01000f00ff0677ac */ /* 0x000f620008000a00 */
[----:B------:R-:W1:Y:S01]  /*6ce0*/  LDC.64 R2, c[0x4][R3] ;  /* 0x0100000003027b82 */ /* 0x000e620000000a00 */
[----:B------:R-:W2:Y:S01]  /*6cf0*/  LDCU.64 UR4, c[0x4][0x10] ;  /* 0x01000200ff0477ac */ /* 0x000ea20008000a00 */
[----:B----4-:R-:W-:Y:S01]  /*6d00*/  MOV R5, UR9 ;  /* 0x0000000900057c02 */ /* 0x010fe20008000f00 */
[----:B------:R-:W-:Y:S01]  /*6d10*/  IMAD.U32 R4, RZ, RZ, UR8 ;  /* 0x00000008ff047e24 */ /* 0x000fe2000f8e00ff */
[----:B-----5:R-:W-:Y:S01]  /*6d20*/  MOV R7, UR7 ;  /* 0x0000000700077c02 */ /* 0x020fe20008000f00 */
[----:B------:R-:W-:Y:S01]  /*6d30*/  IMAD.U32 R6, RZ, RZ, UR6 ;  /* 0x00000006ff067e24 */ /* 0x000fe2000f8e00ff */
[----:B--2---:R-:W-:Y:S01]  /*6d40*/  MOV R11, UR5 ;  /* 0x00000005000b7c02 */ /* 0x004fe20008000f00 */
[----:B------:R-:W-:Y:S02]  /*6d50*/  IMAD.U32 R10, RZ, RZ, UR4 ;  /* 0x00000004ff0a7e24 */ /* 0x000fe4000f8e00ff */
[----:B------:R-:W-:Y:S07]  /*6d60*/  LEPC R20, `(.L_x_118) ;  /* 0x000000001014794e */ /* 0x000fee0000000000 */
[----:B-1-3--:R-:W-:Y:S05]  /*6d70*/  CALL.ABS.NOINC R2 ;  /* 0x0000000002007343 */ /* 0x00afea0003c00000 */
.L_x_118:
[----:B------:R-:W-:Y:S01]  /*6d80*/  LOP3.LUT R20, R48, 0xffffe000, RZ, 0xc0, !PT ;  /* 0xffffe00030147812 */ /* 0x000fe200078ec0ff */
[----:B------:R-:W-:Y:S05]  /*6d90*/  WARPSYNC.ALL ;  /* 0x0000000000007948 */ /* 0x000fea0003800000 */
[----:B------:R-:W-:Y:S01]  /*6da0*/  R2UR UR4, R25 ;  /* 0x00000000190472ca */ /* 0x000fe200000e0000 */
[----:B------:R-:W-:Y:S01]  /*6db0*/  BSSY.RECONVERGENT B0, `(.L_x_119) ;  /* 0x000005d000007945 */ /* 0x000fe20003800200 */
[----:B------:R-:W-:Y:S02]  /*6dc0*/  LOP3.LUT R21, R49, 0xffffe000, RZ, 0xc0, !PT ;  /* 0xffffe00031157812 */ /* 0x000fe400078ec0ff */
[----:B------:R-:W-:Y:S02]  /*6dd0*/  LOP3.LUT R26, R50, 0xffffe000, RZ, 0xc0, !PT ;  /* 0xffffe000321a7812 */ /* 0x000fe400078ec0ff */
[----:B------:R-:W-:Y:S02]  /*6de0*/  LOP3.LUT R33, R44, 0xffffe000, RZ, 0xc0, !PT ;  /* 0xffffe0002c217812 */ /* 0x000fe400078ec0ff */
[----:B------:R-:W-:Y:S05]  /*6df0*/  ISETP.NE.AND P0, PT, R71, RZ, PT ;  /* 0x000000ff4700720c */ /* 0x000fea0003f05270 */
[----:B------:R-:W1:Y:S02]  /*6e00*/  LDTM.x16 R4, tmem[UR4] ;  /* 0x00000004000479ee */ /* 0x000e640008240000 */
[C---:B-1-3--:R-:W-:Y:S01]  /*6e10*/  FMUL R0, R24.reuse, R4 ;  /* 0x0000000418007220 */ /* 0x04afe20000400000 */
[C---:B------:R-:W-:Y:S01]  /*6e20*/  FMUL R2, R24.reuse, R5 ;  /* 0x0000000518027220 */ /* 0x040fe20000400000 */
[C---:B------:R-:W-:Y:S01]  /*6e30*/  FMUL R3, R24.reuse, R6 ;  /* 0x0000000618037220 */ /* 0x040fe20000400000 */
[----:B------:R-:W-:Y:S01]  /*6e40*/  FMUL R7, R24, R7 ;  /* 0x0000000718077220 */ /* 0x000fe20000400000 */
[----:B------:R-:W-:Y:S01]  /*6e50*/  FFMA R28, R27, R20, R0 ;  /* 0x000000141b1c7223 */ /* 0x000fe20000000000 */
[----:B------:R-:W-:Y:S01]  /*6e60*/  LOP3.LUT R20, R51, 0xffffe000, RZ, 0xc0, !PT ;  /* 0xffffe00033147812 */ /* 0x000fe200078ec0ff */
[C---:B------:R-:W-:Y:S01]  /*6e70*/  FFMA R29, R27.reuse, R21, R2 ;  /* 0x000000151b1d7223 */ /* 0x040fe20000000002 */
[----:B------:R-:W-:Y:S01]  /*6e80*/  LOP3.LUT R21, R46, 0xffffe000, RZ, 0xc0, !PT ;  /* 0xffffe0002e157812 */ /* 0x000fe200078ec0ff */
[----:B------:R-:W-:Y:S01]  /*6e90*/  FFMA R30, R27, R26, R3 ;  /* 0x0000001a1b1e7223 */ /* 0x000fe20000000003 */
[----:B------:R-:W-:Y:S01]  /*6ea0*/  LOP3.LUT R26, R45, 0xffffe000, RZ, 0xc0, !PT ;  /* 0xffffe0002d1a7812 */ /* 0x000fe200078ec0ff */
[----:B------:R-:W-:Y:S01]  /*6eb0*/  FFMA R31, R27, R20, R7 ;  /* 0x000000141b1f7223 */ /* 0x000fe20000000007 */
[----:B------:R-:W-:Y:S01]  /*6ec0*/  LOP3.LUT R20, R47, 0xffffe000, RZ, 0xc0, !PT ;  /* 0xffffe0002f147812 */ /* 0x000fe200078ec0ff */
[C---:B------:R-:W-:Y:S01]  /*6ed0*/  FMUL R4, R24.reuse, R8 ;  /* 0x0000000818047220 */ /* 0x040fe20000400000 */
[----:B------:R-:W-:Y:S01]  /*6ee0*/  F2FP.TF32.F32.PACK_B R28, R28 ;  /* 0x0000001cff1c723e */ /* 0x000fe200024050ff */
[C---:B------:R-:W-:Y:S01]  /*6ef0*/  FMUL R5, R24.reuse, R9 ;  /* 0x0000000918057220 */ /* 0x040fe20000400000 */
[----:B------:R-:W-:Y:S01]  /*6f00*/  F2FP.TF32.F32.PACK_B R29, R29 ;  /* 0x0000001dff1d723e */ /* 0x000fe200024050ff */
[C---:B------:R-:W-:Y:S01]  /*6f10*/  FMUL R6, R24.reuse, R10 ;  /* 0x0000000a18067220 */ /* 0x040fe20000400000 */
[----:B------:R-:W-:Y:S01]  /*6f20*/  FMUL R11, R24, R11 ;  /* 0x0000000b180b7220 */ /* 0x000fe20000400000 */
[----:B------:R-:W-:Y:S01]  /*6f30*/  F2FP.TF32.F32.PACK_B R30, R30 ;  /* 0x0000001eff1e723e */ /* 0x000fe200024050ff */
[C---:B------:R-:W-:Y:S01]  /*6f40*/  FFMA R4, R27.reuse, R33, R4 ;  /* 0x000000211b047223 */ /* 0x040fe20000000004 */
[----:B------:R-:W-:Y:S01]  /*6f50*/  F2FP.TF32.F32.PACK_B R31, R31 ;  /* 0x0000001fff1f723e */ /* 0x000fe200024050ff */
[C---:B------:R-:W-:Y:S01]  /*6f60*/  FFMA R5, R27.reuse, R26, R5 ;  /* 0x0000001a1b057223 */ /* 0x040fe20000000005 */
[C---:B------:R-:W-:Y:S01]  /*6f70*/  FFMA R6, R27.reuse, R21, R6 ;  /* 0x000000151b067223 */ /* 0x040fe20000000006 */
[----:B------:R-:W-:Y:S01]  /*6f80*/  FFMA R7, R27, R20, R11 ;  /* 0x000000141b077223 */ /* 0x000fe2000000000b */
[----:B------:R-:W-:Y:S01]  /*6f90*/  LOP3.LUT R33, R40, 0xffffe000, RZ, 0xc0, !PT ;  /* 0xffffe00028217812 */ /* 0x000fe200078ec0ff */
[----:B------:R1:W-:Y:S01]  /*6fa0*/  STS.128 [R69], R28 ;  /* 0x0000001c45007388 */ /* 0x0003e20000000c00 */
[----:B------:R-:W-:Y:S01]  /*6fb0*/  LOP3.LUT R26, R41, 0xffffe000, RZ, 0xc0, !PT ;  /* 0xffffe000291a7812 */ /* 0x000fe200078ec0ff */
[C---:B------:R-:W-:Y:S01]  /*6fc0*/  FMUL R8, R24.reuse, R12 ;  /* 0x0000000c18087220 */ /* 0x040fe20000400000 */
[----:B------:R-:W-:Y:S01]  /*6fd0*/  FMUL R9, R24, R13 ;  /* 0x0000000d18097220 */ /* 0x000fe20000400000 */
[----:B------:R-:W-:Y:S01]  /*6fe0*/  LOP3.LUT R21, R42, 0xffffe000, RZ, 0xc0, !PT ;  /* 0xffffe0002a157812 */ /* 0x000fe200078ec0ff */
[C---:B------:R-:W-:Y:S01]  /*6ff0*/  FMUL R10, R24.reuse, R14 ;  /* 0x0000000e180a7220 */ /* 0x040fe20000400000 */
[----:B------:R-:W-:Y:S01]  /*7000*/  LOP3.LUT R20, R43, 0xffffe000, RZ, 0xc0, !PT ;  /* 0xffffe0002b147812 */ /* 0x000fe200078ec0ff */
[----:B------:R-:W-:Y:S01]  /*7010*/  FMUL R15, R24, R15 ;  /* 0x0000000f180f7220 */ /* 0x000fe20000400000 */
[----:B------:R-:W-:Y:S01]  /*7020*/  F2FP.TF32.F32.PACK_B R4, R4 ;  /* 0x00000004ff04723e */ /* 0x000fe200024050ff */
[C---:B------:R-:W-:Y:S01]  /*7030*/  FFMA R8, R27.reuse, R33, R8 ;  /* 0x000000211b087223 */ /* 0x040fe20000000008 */
[----:B------:R-:W-:Y:S01]  /*7040*/  F2FP.TF32.F32.PACK_B R5, R5 ;  /* 0x00000005ff05723e */ /* 0x000fe200024050ff */
[C---:B------:R-:W-:Y:S01]  /*7050*/  FFMA R9, R27.reuse, R26, R9 ;  /* 0x0000001a1b097223 */ /* 0x040fe20000000009 */
[----:B------:R-:W-:Y:S01]  /*7060*/  F2FP.TF32.F32.PACK_B R6, R6 ;  /* 0x00000006ff06723e */ /* 0x000fe200024050ff */
[C---:B------:R-:W-:Y:S01]  /*7070*/  FFMA R10, R27.reuse, R21, R10 ;  /* 0x000000151b0a7223 */ /* 0x040fe2000000000a */
[----:B------:R-:W-:Y:S01]  /*7080*/  F2FP.TF32.F32.PACK_B R7, R7 ;  /* 0x00000007ff07723e */ /* 0x000fe200024050ff */
[----:B------:R-:W-:Y:S01]  /*7090*/  FFMA R11, R27, R20, R15 ;  /* 0x000000141b0b7223 */ /* 0x000fe2000000000f */
[----:B------:R-:W-:Y:S01]  /*70a0*/  LOP3.LUT R33, R36, 0xffffe000, RZ, 0xc0, !PT ;  /* 0xffffe00024217812 */ /* 0x000fe200078ec0ff */
[C---:B------:R-:W-:Y:S01]  /*70b0*/  FMUL R12, R24.reuse, R16 ;  /* 0x00000010180c7220 */ /* 0x040fe20000400000 */
[----:B------:R-:W-:Y:S01]  /*70c0*/  LOP3.LUT R26, R37, 0xffffe000, RZ, 0xc0, !PT ;  /* 0xffffe000251a7812 */ /* 0x000fe200078ec0ff */
[----:B------:R1:W-:Y:S01]  /*70d0*/  STS.128 [R68+0x10], R4 ;  /* 0x0000100444007388 */ /* 0x0003e20000000c00 */
        /* <DEDUP_REMOVED lines=13> */
[----:B------:R-:W-:Y:S02]  /*71b0*/  F2FP.TF32.F32.PACK_B R12, R12 ;  /* 0x0000000cff0c723e */ /* 0x000fe400024050ff */
[----:B------:R-:W-:Y:S01]  /*71c0*/  F2FP.TF32.F32.PACK_B R13, R13 ;  /* 0x0000000dff0d723e */ /* 0x000fe200024050ff */
[----:B------:R1:W-:Y:S01]  /*71d0*/  STS.128 [R67+0x20], R8 ;  /* 0x0000200843007388 */ /* 0x0003e20000000c00 */
[----:B------:R-:W-:Y:S02]  /*71e0*/  F2FP.TF32.F32.PACK_B R14, R14 ;  /* 0x0000000eff0e723e */ /* 0x000fe400024050ff */
[----:B------:R-:W-:Y:S05]  /*71f0*/  F2FP.TF32.F32.PACK_B R15, R15 ;  /* 0x0000000fff0f723e */ /* 0x000fea00024050ff */
[----:B------:R1:W-:Y:S01]  /*7200*/  STS.128 [R63+0x30], R12 ;  /* 0x0000300c3f007388 */ /* 0x0003e20000000c00 */
[----:B------:R-:W-:Y:S01]  /*7210*/  @!PT LDS RZ, [RZ] ;  /* 0x00000000fffff984 */ /* 0x000fe20000000800 */
[----:B------:R-:W-:Y:S01]  /*7220*/  @!PT LDS RZ, [RZ] ;  /* 0x00000000fffff984 */ /* 0x000fe20000000800 */
[----:B------:R-:W-:Y:S01]  /*7230*/  @!PT LDS RZ, [RZ] ;  /* 0x00000000fffff984 */ /* 0x000fe20000000800 */
[----:B------:R-:W-:Y:S01]  /*7240*/  @!PT LDS RZ, [RZ] ;  /* 0x00000000fffff984 */ /* 0x000fe20000000800 */
[----:B------:R3:W-:Y:S07]  /*7250*/  MEMBAR.ALL.CTA ;  /* 0x0000000000007992 */ /* 0x0007ee0000008000 */
[----:B---3--:R-:W3:Y:S02]  /*7260*/  FENCE.VIEW.ASYNC.S ;  /* 0x00000000000073c6 */ /* 0x008ee40000000000 */
[----:B---3--:R-:W-:Y:S06]  /*7270*/  BAR.SYNC.DEFER_BLOCKING 0x1, 0x80 ;  /* 0x0042000000007b1d */ /* 0x008fec0000010000 */
[----:B------:R-:W-:Y:S05]  /*7280*/  @P0 BRA `(.L_x_120) ;  /* 0x00000000003c0947 */ /* 0x000fea0003800000 */
[----:B------:R-:W3:Y:S01]  /*7290*/  LDCU.64 UR6, c[0x0][0x348] ;  /* 0x00006900ff0677ac */ /* 0x000ee20008000a00 */
[----:B------:R-:W-:Y:S01]  /*72a0*/  UIADD3 UR4, UPT, UPT, UR43, 0x200, URZ ;  /* 0x000002002b047890 */ /* 0x000fe2000fffe0ff */
[----:B------:R-:W-:Y:S01]  /*72b0*/  UMOV UR51, UR36 ;  /* 0x0000002400337c82 */ /* 0x000fe20008000000 */
[----:B------:R-:W-:Y:S02]  /*72c0*/  UIADD3 UR9, UPT, UPT, UR49, 0x40, URZ ;  /* 0x0000004031097890 */ /* 0x000fe4000fffe0ff */
[----:B------:R-:W-:Y:S02]  /*72d0*/  UIADD3 UR8, UPT, UPT, UR43, 0x1200, URZ ;  /* 0x000012002b087890 */ /* 0x000fe4000fffe0ff */
[----:B------:R-:W-:Y:S01]  /*72e0*/  MOV R60, UR4 ;  /* 0x00000004003c7c02 */ /* 0x000fe20008000f00 */
[----:B------:R-:W-:Y:S01]  /*72f0*/  UMOV UR10, UR50 ;  /* 0x00000032000a7c82 */ /* 0x000fe20008000000 */
[----:B------:R-:W-:Y:S02]  /*7300*/  UMOV UR11, UR36 ;  /* 0x00000024000b7c82 */ /* 0x000fe40008000000 */
[----:B------:R-:W-:Y:S01]  /*7310*/  R2UR UR48, R60 ;  /* 0x000000003c3072ca */ /* 0x000fe200000e0000 */
[----:B---3--:R-:W-:Y:S04]  /*7320*/  UIADD3 UR4, UP0, UPT, UR6, 0x680, URZ ;  /* 0x0000068006047890 */ /* 0x008fe8000ff1e0ff */
[----:B------:R-:W-:Y:S09]  /*7330*/  UIADD3.X UR5, UPT, UPT, URZ, UR7, URZ, UP0, !UPT ;  /* 0x00000007ff057290 */ /* 0x000ff200087fe4ff */
[----:B------:R3:W-:Y:S01]  /*7340*/  UTMASTG.3D [UR48], [UR4] ;  /* 0x00000030040073b5 */ /* 0x0007e20008010000 */
[----:B------:R3:W-:Y:S01]  /*7350*/  UTMASTG.3D [UR8], [UR4] ;  /* 0x00000008040073b5 */ /* 0x0007e20008010000 */
[----:B------:R0:W-:Y:S01]  /*7360*/  UTMACMDFLUSH ;  /* 0x00000000000079b7 */ /* 0x0001e20000000000 */
[----:B---3--:R-:W-:Y:S04]  /*7370*/  DEPBAR.LE SB0, 0x1 ;  /* 0x000080400000791a */ /* 0x008fe80000000000 */
.L_x_120:
[----:B------:R-:W-:Y:S05]  /*7380*/  BSYNC.RECONVERGENT B0 ;  /* 0x0000000000007941 */ /* 0x000fea0003800200 */
.L_x_119:
[----:B------:R-:W-:Y:S01]  /*7390*/  BAR.SYNC.DEFER_BLOCKING 0x1, 0x80 ;  /* 0x0042000000007b1d */ /* 0x000fe20000010000 */
[----:B------:R-:W-:Y:S01]  /*73a0*/  ISETP.NE.AND P1, PT, R74, RZ, PT ;  /* 0x000000ff4a00720c */ /* 0x000fe20003f25270 */
[----:B------:R-:W-:Y:S01]  /*73b0*/  UISETP.NE.AND UP0, UPT, UR52, URZ, UPT ;  /* 0x000000ff3400728c */ /* 0x000fe2000bf05270 */
[----:B------:R-:W-:Y:S11]  /*73c0*/  LEA R3, R34, UR43, 0x3 ;  /* 0x0000002b22037c11 */ /* 0x000ff6000f8e18ff */
[----:B------:R-:W-:Y:S01]  /*73d0*/  @P1 SHF.L.U32 R2, R66, 0x1f, RZ ;  /* 0x0000001f42021819 */ /* 0x000fe200000006ff */
[----:B------:R-:W-:Y:S06]  /*73e0*/  BRA.U !UP0, `(.L_x_121) ;  /* 0x0000000108247547 */ /* 0x000fec000b800000 */
[----:B-1----:R-:W-:Y:S01]  /*73f0*/  IMAD.U32 R5, RZ, RZ, UR46 ;  /* 0x0000002eff057e24 */ /* 0x002fe2000f8e00ff */
[----:B------:R-:W-:Y:S01]  /*7400*/  MOV R0, UR47 ;  /* 0x0000002f00007c02 */ /* 0x000fe20008000f00 */
[----:B------:R-:W-:Y:S03]  /*7410*/  UIADD3 UR4, UPT, UPT, UR46, 0x1, URZ ;  /* 0x000000012e047890 */ /* 0x000fe6000fffe0ff */
[----:B------:R-:W-:Y:S01]  /*7420*/  @P1 LEA R5, R5, UR43, 0x3 ;  /* 0x0000002b05051c11 */ /* 0x000fe2000f8e18ff */
[----:B------:R-:W-:Y:S04]  /*7430*/  UISETP.NE.AND UP0, UPT, UR4, 0x4, UPT ;  /* 0x000000040400788c */ /* 0x000fe8000bf05270 */
[----:B------:R-:W-:Y:S01]  /*7440*/  @P1 VIADD R5, R5, 0x50 ;  /* 0x0000005005051836 */ /* 0x000fe20000000000 */
[----:B------:R-:W-:Y:S04]  /*7450*/  USEL UR46, UR4, URZ, UP0 ;  /* 0x000000ff042e7287 */ /* 0x000fe80008000000 */
[----:B------:R-:W-:Y:S04]  /*7460*/  @P1 PRMT R0, R0, 0x654, R5 ;  /* 0x0000065400001816 */ /* 0x000fe80000000005 */
[----:B------:R3:W-:Y:S04]  /*7470*/  @P1 SYNCS.ARRIVE.TRANS64.RED.A1T0 RZ, [R0+URZ], RZ ;  /* 0x000000ff00ff19a7 */ /* 0x0007e800081004ff */
.L_x_121:
[----:B------:R-:W4:Y:S01]  /*7480*/  @P1 SYNCS.PHASECHK.TRANS64.TRYWAIT P0, [R3+URZ+0x30], R2 ;  /* 0x00003002030015a7 */ /* 0x000f2200080011ff */
[----:B------:R-:W-:Y:S01]  /*7490*/  BSSY B1, `(.L_x_122) ;  /* 0x0000016000017945 */ /* 0x000fe20003800000 */
[----:B----4-:R-:W-:Y:S03]  /*74a0*/  @P1 SEL R35, RZ, 0x1, !P0 ;  /* 0x00000001ff231807 */ /* 0x010fe60004000000 */
[----:B------:R-:W-:Y:S05]  /*74b0*/  @!P1 BRA `(.L_x_123) ;  /* 0x00000000004c9947 */ /* 0x000fea0003800000 */
[----:B------:R-:W-:Y:S01]  /*74c0*/  ISETP.NE.AND P0, PT, R35, RZ, PT ;  /* 0x000000ff2300720c */ /* 0x000fe20003f05270 */
[----:B------:R-:W-:Y:S01]  /*74d0*/  BSSY B0, `(.L_x_124) ;  /* 0x000000b000007945 */ /* 0x000fe20003800000 */
[----:B------:R-:W-:Y:S11]  /*74e0*/  ISETP.NE.AND P1, PT, R76, RZ, PT ;  /* 0x000000ff4c00720c */ /* 0x000ff60003f25270 */
[----:B------:R-:W-:Y:S02]  /*74f0*/  @!UPT UIADD3 URZ, UPT, UPT, URZ, URZ, URZ ;  /* 0x000000fffffff290 */ /* 0x000fe4000fffe0ff */
[C---:B-1----:R-:W-:Y:S01]  /*7500*/  @P1 IMAD R6, R34.reuse, 0x2000, R69 ;  /* 0x0000200022061824 */ /* 0x042fe200078e0245 */
[C---:B------:R-:W-:Y:S01]  /*7510*/  @P1 LEA R4, R34.reuse, R67, 0xd ;  /* 0x0000004322041211 */ /* 0x040fe200078e68ff */
[C---:B------:R-:W-:Y:S02]  /*7520*/  @P1 IMAD R5, R34.reuse, 0x2000, R68 ;  /* 0x0000200022051824 */ /* 0x040fe400078e0244 */
[----:B------:R-:W-:Y:S01]  /*7530*/  @P1 IMAD R2, R34, 0x2000, R63 ;  /* 0x0000200022021824 */ /* 0x000fe200078e023f */
[----:B------:R-:W-:Y:S06]  /*7540*/  @P0 BRA `(.L_x_125) ;  /* 0x00000000000c0947 */ /* 0x000fec0003800000 */
[----:B---3--:R-:W-:Y:S04]  /*7550*/  SHF.L.U32 R0, R66, 0x1f, RZ ;  /* 0x0000001f42007819 */ /* 0x008fe800000006ff */
[----:B------:R-:W1:Y:S02]  /*7560*/  SYNCS.PHASECHK.TRANS64.TRYWAIT P0, [R3+URZ+0x30], R0 ;  /* 0x00003000030075a7 */ /* 0x000e6400080011ff */
[----:B-1----:R-:W-:Y:S05]  /*7570*/  @!P0 BRA `(.L_x_126) ;  /* 0x0000002800ac8947 */ /* 0x002fea0003800000 */
.L_x_125:
[----:B------:R-:W-:Y:S05]  /*7580*/  BSYNC B0 ;  /* 0x0000000000007941 */ /* 0x000fea0003800000 */
.L_x_124:
[----:B------:R-:W-:Y:S02]  /*7590*/  ISETP.NE.AND P0, PT, R76, RZ, PT ;  /* 0x000000ff4c00720c */ /* 0x000fe40003f05270 */
[----:B------:R-:W-:Y:S11]  /*75a0*/  IADD3 R34, PT, PT, R34, 0x1, RZ ;  /* 0x0000000122227810 */ /* 0x000ff60007ffe0ff */
[----:B------:R4:W1:Y:S04]  /*75b0*/  @P0 LDS.128 R48, [R6] ;  /* 0x0000000006300984 */ /* 0x0008680000000c00 */
[----:B------:R4:W1:Y:S04]  /*75c0*/  @P0 LDS.128 R44, [R5+0x10] ;  /* 0x00001000052c0984 */ /* 0x0008680000000c00 */
[----:B------:R4:W1:Y:S04]  /*75d0*/  @P0 LDS.128 R40, [R4+0x20] ;  /* 0x0000200004280984 */ /* 0x0008680000000c00 */
[----:B------:R4:W1:Y:S02]  /*75e0*/  @P0 LDS.128 R36, [R2+0x30] ;  /* 0x0000300002240984 */ /* 0x0008640000000c00 */
.L_x_123:
[----:B------:R-:W-:Y:S05]  /*75f0*/  BSYNC B1 ;  /* 0x0000000000017941 */ /* 0x000fea0003800000 */
.L_x_122:
[----:B-1-3--:R-:W-:Y:S05]  /*7600*/  VIADD R0, R25, 0x10 ;  /* 0x0000001019007836 */ /* 0x00afea0000000000 */
[----:B------:R-:W-:Y:S04]  /*7610*/  SHF.R.U32.HI R0, RZ, 0x15, R0 ;  /* 0x00000015ff007819 */ /* 0x000fe80000011600 */
[----:B------:R-:W-:Y:S11]  /*7620*/  LOP3.LUT P0, RZ, R0, 0x3, R57, 0x48, !PT ;  /* 0x0000000300ff7812 */ /* 0x000ff60007804839 */
[----:B------:R-:W-:Y:S02]  /*7630*/  @!UPT UIADD3 URZ, UPT, UPT, URZ, URZ, URZ ;  /* 0x000000fffffff290 */ /* 0x000fe4000fffe0ff */
[----:B------:R-:W-:Y:S05]  /*7640*/  @!P0 BRA `(.L_x_127) ;  /* 0x0000000000408947 */ /* 0x000fea0003800000 */
[----:B------:R-:W1:Y:S01]  /*7650*/  LDCU.64 UR8, c[0x4][0x70] ;  /* 0x01000e00ff0877ac */ /* 0x000e620008000a00 */
[----:B------:R-:W-:Y:S01]  /*7660*/  MOV R3, 0x0 ;  /* 0x0000000000037802 */ /* 0x000fe20000000f00 */
[----:B------:R-:W-:Y:S02]  /*7670*/  HFMA2 R12, -RZ, RZ, 0, 5.9604644775390625e-08 ;  /* 0x00000001ff0c7431 */ /* 0x000fe400000001ff */
[----:B------:R-:W-:Y:S02]  /*7680*/  IMAD.MOV.U32 R8, RZ, RZ, 0x192 ;  /* 0x00000192ff087424 */ /* 0x000fe400078e00ff */
[----:B------:R-:W-:Y:S01]  /*7690*/  IMAD.MOV.U32 R13, RZ, RZ, RZ ;  /* 0x000000ffff0d7224 */ /* 0x000fe200078e00ff */
[----:B------:R-:W3:Y:S01]  /*76a0*/  LDCU.64 UR6, c[0x4][0x78] ;  /* 0x01000f00ff0677ac */ /* 0x000ee20008000a00 */
[----:B----4-:R-:W4:Y:S01]  /*76b0*/  LDC.64 R2, c[0x4][R3] ;  /* 0x0100000003027b82 */ /* 0x010f220000000a00 */
[----:B------:R-:W5:Y:S01]  /*76c0*/  LDCU.64 UR4, c[0x4][0x10] ;  /* 0x01000200ff0477ac */ /* 0x000f620008000a00 */
[----:B-1----:R-:W-:Y:S01]  /*76d0*/  MOV R5, UR9 ;  /* 0x0000000900057c02 */ /* 0x002fe20008000f00 */
[----:B------:R-:W-:Y:S01]  /*76e0*/  IMAD.U32 R4, RZ, RZ, UR8 ;  /* 0x00000008ff047e24 */ /* 0x000fe2000f8e00ff */
[----:B---3--:R-:W-:Y:S01]  /*76f0*/  MOV R7, UR7 ;  /* 0x0000000700077c02 */ /* 0x008fe20008000f00 */
[----:B------:R-:W-:Y:S01]  /*7700*/  IMAD.U32 R6, RZ, RZ, UR6 ;  /* 0x00000006ff067e24 */ /* 0x000fe2000f8e00ff */
[----:B-----5:R-:W-:Y:S01]  /*7710*/  MOV R11, UR5 ;  /* 0x00000005000b7c02 */ /* 0x020fe20008000f00 */
[----:B------:R-:W-:Y:S02]  /*7720*/  IMAD.U32 R10, RZ, RZ, UR4 ;  /* 0x00000004ff0a7e24 */ /* 0x000fe4000f8e00ff */
[----:B------:R-:W-:Y:S07]  /*7730*/  LEPC R20, `(.L_x_127) ;  /* 0x000000001014794e */ /* 0x000fee0000000000 */
[----:B--2-4-:R-:W-:Y:S05]  /*7740*/  CALL.ABS.NOINC R2 ;  /* 0x0000000002007343 */ /* 0x014fea0003c00000 */
.L_x_127:
[----:B------:R-:W-:Y:S01]  /*7750*/  ISETP.NE.AND P6, PT, R74, RZ, PT ;  /* 0x000000ff4a00720c */ /* 0x000fe20003fc5270 */
[----:B------:R-:W-:Y:S05]  /*7760*/  WARPSYNC.ALL ;  /* 0x0000000000007948 */ /* 0x000fea0003800000 */
[----:B------:R-:W-:Y:S01]  /*7770*/  R2UR UR4, R25 ;  /* 0x00000000190472ca */ /* 0x000fe200000e0000 */
[----:B------:R-:W-:Y:S01]  /*7780*/  IMAD.U32 R77, RZ, RZ, UR46 ;  /* 0x0000002eff4d7e24 */ /* 0x000fe2000f8e00ff */
[----:B------:R-:W-:Y:S01]  /*7790*/  LOP3.LUT R20, R48, 0xffffe000, RZ, 0xc0, !PT ;  /* 0xffffe00030147812 */ /* 0x000fe200078ec0ff */
[----:B------:R-:W-:Y:S01]  /*77a0*/  BSSY.RECONVERGENT B0, `(.L_x_128) ;  /* 0x0000063000007945 */ /* 0x000fe20003800200 */
[----:B------:R-:W-:Y:S02]  /*77b0*/  LOP3.LUT R21, R49, 0xffffe000, RZ, 0xc0, !PT ;  /* 0xffffe00031157812 */ /* 0x000fe400078ec0ff */
[----:B------:R-:W-:Y:S02]  /*77c0*/  LOP3.LUT R26, R51, 0xffffe000, RZ, 0xc0, !PT ;  /* 0xffffe000331a7812 */ /* 0x000fe400078ec0ff */
[----:B------:R-:W-:Y:S01]  /*77d0*/  @P6 LEA R0, R77, UR43, 0x3 ;  /* 0x0000002b4d006c11 */ /* 0x000fe2000f8e18ff */
[----:B------:R-:W-:Y:S01]  /*77e0*/  IMAD.U32 R77, RZ, RZ, UR47 ;  /* 0x0000002fff4d7e24 */ /* 0x000fe2000f8e00ff */
[----:B------:R-:W-:Y:S02]  /*77f0*/  LOP3.LUT R33, R44, 0xffffe000, RZ, 0xc0, !PT ;  /* 0xffffe0002c217812 */ /* 0x000fe400078ec0ff */
[----:B------:R-:W-:Y:S01]  /*7800*/  LOP3.LUT R32, R45, 0xffffe000, RZ, 0xc0, !PT ;  /* 0xffffe0002d207812 */ /* 0x000fe200078ec0ff */
[----:B----4-:R-:W1:Y:S01]  /*7810*/  LDTM.x16 R4, tmem[UR4+0x10] ;  /* 0x00001004000479ee */ /* 0x010e620008240000 */
[----:B------:R-:W-:Y:S01]  /*7820*/  ISETP.NE.AND P0, PT, R71, RZ, PT ;  /* 0x000000ff4700720c */ /* 0x000fe20003f05270 */
[----:B------:R-:W-:Y:S05]  /*7830*/  @P6 VIADD R0, R0, 0x50 ;  /* 0x0000005000006836 */ /* 0x000fea0000000000 */
[----:B------:R-:W-:Y:S01]  /*7840*/  @P6 PRMT R77, R77, 0x654, R0 ;  /* 0x000006544d4d6816 */ /* 0x000fe20000000000 */
[C---:B-1----:R-:W-:Y:S01]  /*7850*/  FMUL R0, R24.reuse, R4 ;  /* 0x0000000418007220 */ /* 0x042fe20000400000 */
[C---:B------:R-:W-:Y:S01]  /*7860*/  FMUL R2, R24.reuse, R5 ;  /* 0x0000000518027220 */ /* 0x040fe20000400000 */
[C---:B------:R-:W-:Y:S01]  /*7870*/  FMUL R3, R24.reuse, R6 ;  /* 0x0000000618037220 */ /* 0x040fe20000400000 */
[----:B------:R-:W-:Y:S01]  /*7880*/  FMUL R7, R24, R7 ;  /* 0x0000000718077220 */ /* 0x000fe20000400000 */
[C---:B------:R-:W-:Y:S01]  /*7890*/  FFMA R28, R27.reuse, R20, R0 ;  /* 0x000000141b1c7223 */ /* 0x040fe20000000000 */
[----:B------:R-:W-:Y:S01]  /*78a0*/  LOP3.LUT R20, R50, 0xffffe000, RZ, 0xc0, !PT ;  /* 0xffffe00032147812 */ /* 0x000fe200078ec0ff */
[C---:B------:R-:W-:Y:S01]  /*78b0*/  FFMA R29, R27.reuse, R21, R2 ;  /* 0x000000151b1d7223 */ /* 0x040fe20000000002 */
[----:B------:R-:W-:Y:S01]  /*78c0*/  LOP3.LUT R21, R40, 0xffffe000, RZ, 0xc0, !PT ;  /* 0xffffe00028157812 */ /* 0x000fe200078ec0ff */
[----:B------:R-:W-:Y:S01]  /*78d0*/  FMUL R4, R24, R8 ;  /* 0x0000000818047220 */ /* 0x000fe20000400000 */
[----:B------:R-:W-:Y:S01]  /*78e0*/  F2FP.TF32.F32.PACK_B R28, R28 ;  /* 0x0000001cff1c723e */ /* 0x000fe200024050ff */
[C---:B------:R-:W-:Y:S01]  /*78f0*/  FFMA R30, R27.reuse, R20, R3 ;  /* 0x000000141b1e7223 */ /* 0x040fe20000000003 */
        /* <DEDUP_REMOVED lines=8> */
[----:B------:R-:W-:Y:S01]  /*7980*/  F2FP.TF32.F32.PACK_B R31, R31 ;  /* 0x0000001fff1f723e */ /* 0x000fe200024050ff */
[C---:B------:R-:W-:Y:S01]  /*7990*/  FFMA R4, R27.reuse, R33, R4 ;  /* 0x000000211b047223 */ /* 0x040fe20000000004 */
[C---:B------:R-:W-:Y:S01]  /*79a0*/  FFMA R5, R27.reuse, R32, R5 ;  /* 0x000000201b057223 */ /* 0x040fe20000000005 */
[C---:B------:R-:W-:Y:S01]  /*79b0*/  FFMA R6, R27.reuse, R20, R6 ;  /* 0x000000141b067223 */ /* 0x040fe20000000006 */
[----:B------:R-:W-:Y:S01]  /*79c0*/  FFMA R7, R27, R26, R11 ;  /* 0x0000001a1b077223 */ /* 0x000fe2000000000b */
[----:B------:R1:W-:Y:S01]  /*79d0*/  STS.128 [R69+0x2000], R28 ;  /* 0x0020001c45007388 */ /* 0x0003e20000000c00 */
[----:B------:R-:W-:Y:S01]  /*79e0*/  LOP3.LUT R32, R41, 0xffffe000, RZ, 0xc0, !PT ;  /* 0xffffe00029207812 */ /* 0x000fe200078ec0ff */
[----:B------:R-:W-:Y:S01]  /*79f0*/  FMUL R8, R24, R12 ;  /* 0x0000000c18087220 */ /* 0x000fe20000400000 */
[----:B------:R-:W-:Y:S01]  /*7a00*/  LOP3.LUT R33, R42, 0xffffe000, RZ, 0xc0, !PT ;  /* 0xffffe0002a217812 */ /* 0x000fe200078ec0ff */
[C---:B------:R-:W-:Y:S01]  /*7a10*/  FMUL R9, R24.reuse, R13 ;  /* 0x0000000d18097220 */ /* 0x040fe20000400000 */
[----:B------:R-:W-:Y:S01]  /*7a20*/  LOP3.LUT R20, R43, 0xffffe000, RZ, 0xc0, !PT ;  /* 0xffffe0002b147812 */ /* 0x000fe200078ec0ff */
[C---:B------:R-:W-:Y:S01]  /*7a30*/  FMUL R10, R24.reuse, R14 ;  /* 0x0000000e180a7220 */ /* 0x040fe20000400000 */
        /* <DEDUP_REMOVED lines=30> */
[----:B------:R-:W-:Y:S02]  /*7c20*/  F2FP.TF32.F32.PACK_B R15, R15 ;  /* 0x0000000fff0f723e */ /* 0x000fe400024050ff */
[----:B------:R-:W-:Y:S02]  /*7c30*/  LEA R0, R34, UR43, 0x3 ;  /* 0x0000002b22007c11 */ /* 0x000fe4000f8e18ff */
[----:B------:R-:W-:Y:S01]  /*7c40*/  @P6 SHF.L.U32 R3, R66, 0x1f, RZ ;  /* 0x0000001f42036819 */ /* 0x000fe200000006ff */
        /* <DEDUP_REMOVED lines=10> */
[----:B------:R-:W-:Y:S02]  /*7cf0*/  UIADD3 UR13, UPT, UPT, UR49, 0x10, URZ ;  /* 0x00000010310d7890 */ /* 0x000fe4000fffe0ff */
[----:B------:R-:W-:Y:S01]  /*7d00*/  UIADD3 UR12, UPT, UPT, UR43, 0x2200, URZ ;  /* 0x000022002b0c7890 */ /* 0x000fe2000fffe0ff */
[----:B------:R-:W-:Y:S01]  /*7d10*/  UMOV UR14, UR50 ;  /* 0x00000032000e7c82 */ /* 0x000fe20008000000 */
[----:B------:R-:W-:Y:S01]  /*7d20*/  UMOV UR15, UR36 ;  /* 0x00000024000f7c82 */ /* 0x000fe20008000000 */
[----:B------:R-:W-:Y:S02]  /*7d30*/  UIADD3 UR9, UPT, UPT, UR49, 0x50, URZ ;  /* 0x0000005031097890 */ /* 0x000fe4000fffe0ff */
[----:B------:R-:W-:Y:S01]  /*7d40*/  UIADD3 UR8, UPT, UPT, UR43, 0x3200, URZ ;  /* 0x000032002b087890 */ /* 0x000fe2000fffe0ff */
[----:B------:R-:W-:Y:S01]  /*7d50*/  UMOV UR10, UR50 ;  /* 0x00000032000a7c82 */ /* 0x000fe20008000000 */
[----:B------:R-:W-:Y:S01]  /*7d60*/  UMOV UR11, UR36 ;  /* 0x00000024000b7c82 */ /* 0x000fe20008000000 */
[----:B---3--:R-:W-:Y:S04]  /*7d70*/  UIADD3 UR4, UP0, UPT, UR6, 0x680, URZ ;  /* 0x0000068006047890 */ /* 0x008fe8000ff1e0ff */
[----:B------:R-:W-:Y:S09]  /*7d80*/  UIADD3.X UR5, UPT, UPT, URZ, UR7, URZ, UP0, !UPT ;  /* 0x00000007ff057290 */ /* 0x000ff200087fe4ff */
[----:B------:R3:W-:Y:S01]  /*7d90*/  UTMASTG.3D [UR12], [UR4] ;  /* 0x0000000c040073b5 */ /* 0x0007e20008010000 */
[----:B------:R3:W-:Y:S01]  /*7da0*/  UTMASTG.3D [UR8], [UR4] ;  /* 0x00000008040073b5 */ /* 0x0007e20008010000 */
[----:B------:R0:W-:Y:S01]  /*7db0*/  UTMACMDFLUSH ;  /* 0x00000000000079b7 */ /* 0x0001e20000000000 */
[----:B---3--:R-:W-:Y:S04]  /*7dc0*/  DEPBAR.LE SB0, 0x1 ;  /* 0x000080400000791a */ /* 0x008fe80000000000 */
.L_x_129:
[----:B------:R-:W-:Y:S05]  /*7dd0*/  BSYNC.RECONVERGENT B0 ;  /* 0x0000000000007941 */ /* 0x000fea0003800200 */
.L_x_128:
[----:B------:R-:W-:Y:S01]  /*7de0*/  BAR.SYNC.DEFER_BLOCKING 0x1, 0x80 ;  /* 0x0042000000007b1d */ /* 0x000fe20000010000 */
[----:B------:R-:W-:Y:S04]  /*7df0*/  UIADD3 UR4, UPT, UPT, UR46, 0x1, URZ ;  /* 0x000000012e047890 */ /* 0x000fe8000fffe0ff */
[----:B------:R-:W-:Y:S04]  /*7e00*/  UISETP.NE.AND UP0, UPT, UR4, 0x4, UPT ;  /* 0x000000040400788c */ /* 0x000fe8000bf05270 */
[----:B------:R-:W-:Y:S01]  /*7e10*/  USEL UR44, UR4, URZ, UP0 ;  /* 0x000000ff042c7287 */ /* 0x000fe20008000000 */
[----:B------:R3:W-:Y:S01]  /*7e20*/  @P6 SYNCS.ARRIVE.TRANS64.RED.A1T0 RZ, [R77+URZ], RZ ;  /* 0x000000ff4dff69a7 */ /* 0x0007e200081004ff */
[----:B------:R-:W-:Y:S01]  /*7e30*/  BSSY B1, `(.L_x_130) ;  /* 0x0000017000017945 */ /* 0x000fe20003800000 */
[----:B------:R-:W4:Y:S02]  /*7e40*/  @P6 SYNCS.PHASECHK.TRANS64.TRYWAIT P0, [R0+URZ+0x30], R3 ;  /* 0x00003003000065a7 */ /* 0x000f2400080011ff */
[----:B----4-:R-:W-:Y:S01]  /*7e50*/  @P6 SEL R35, RZ, 0x1, !P0 ;  /* 0x00000001ff236807 */ /* 0x010fe20004000000 */
[----:B---3--:R-:W-:Y:S06]  /*7e60*/  @!P6 BRA `(.L_x_131) ;  /* 0x00000000004ce947 */ /* 0x008fec0003800000 */
        /* <DEDUP_REMOVED lines=9> */
[----:B------:R-:W-:Y:S04]  /*7f00*/  SHF.L.U32 R7, R66, 0x1f, RZ ;  /* 0x0000001f42077819 */ /* 0x000fe800000006ff */
[----:B------:R-:W1:Y:S02]  /*7f10*/  SYNCS.PHASECHK.TRANS64.TRYWAIT P0, [R0+URZ+0x30], R7 ;  /* 0x00003007000075a7 */ /* 0x000e6400080011ff */
[----:B-1----:R-:W-:Y:S05]  /*7f20*/  @!P0 BRA `(.L_x_134) ;  /* 0x0000002000548947 */ /* 0x002fea0003800000 */
.L_x_133:
[----:B------:R-:W-:Y:S05]  /*7f30*/  BSYNC B0 ;  /* 0x0000000000007941 */ /* 0x000fea0003800000 */
.L_x_132:
[----:B------:R-:W-:Y:S02]  /*7f40*/  ISETP.NE.AND P0, PT, R76, RZ, PT ;  /* 0x000000ff4c00720c */ /* 0x000fe40003f05270 */
[----:B------:R-:W-:Y:S11]  /*7f50*/  IADD3 R34, PT, PT, R34, 0x1, RZ ;  /* 0x0000000122227810 */ /* 0x000ff60007ffe0ff */
[----:B------:R3:W4:Y:S04]  /*7f60*/  @P0 LDS.128 R48, [R5] ;  /* 0x0000000005300984 */ /* 0x0007280000000c00 */
[----:B------:R3:W1:Y:S04]  /*7f70*/  @P0 LDS.128 R44, [R4+0x10] ;  /* 0x00001000042c0984 */ /* 0x0006680000000c00 */
[----:B------:R3:W1:Y:S04]  /*7f80*/  @P0 LDS.128 R40, [R3+0x20] ;  /* 0x0000200003280984 */ /* 0x0006680000000c00 */
[----:B------:R3:W1:Y:S02]  /*7f90*/  @P0 LDS.128 R36, [R2+0x30] ;  /* 0x0000300002240984 */ /* 0x0006640000000c00 */
.L_x_131:
[----:B------:R-:W-:Y:S05]  /*7fa0*/  BSYNC B1 ;  /* 0x0000000000017941 */ /* 0x000fea0003800000 */
.L_x_130:
[----:B-1----:R-:W-:Y:S05]  /*7fb0*/  VIADD R0, R25, 0x20 ;  /* 0x0000002019007836 */ /* 0x002fea0000000000 */
[----:B------:R-:W-:Y:S04]  /*7fc0*/  SHF.R.U32.HI R0, RZ, 0x15, R0 ;  /* 0x00000015ff007819 */ /* 0x000fe80000011600 */
[----:B------:R-:W-:Y:S11]  /*7fd0*/  LOP3.LUT P0, RZ, R0, 0x3, R57, 0x48, !PT ;  /* 0x0000000300ff7812 */ /* 0x000ff60007804839 */
[----:B------:R-:W-:Y:S02]  /*7fe0*/  @!UPT UIADD3 URZ, UPT, UPT, URZ, URZ, URZ ;  /* 0x000000fffffff290 */ /* 0x000fe4000fffe0ff */
[----:B------:R-:W-:Y:S05]  /*7ff0*/  @!P0 BRA `(.L_x_135) ;  /* 0x0000000000408947 */ /* 0x000fea0003800000 */
[----:B------:R-:W1:Y:S01]  /*8000*/  LDCU.64 UR8, c[0x4][0x70] ;  /* 0x01000e00ff0877ac */ /* 0x000e620008000a00 */
[----:B---3--:R-:W-:Y:S01]  /*8010*/  MOV R3, 0x0 ;  /* 0x0000000000037802 */ /* 0x008fe20000000f00 */
[----:B------:R-:W-:Y:S02]  /*8020*/  HFMA2 R12, -RZ, RZ, 0, 5.9604644775390625e-08 ;  /* 0x00000001ff0c7431 */ /* 0x000fe400000001ff */
[----:B------:R-:W-:Y:S02]  /*8030*/  IMAD.MOV.U32 R8, RZ, RZ, 0x192 ;  /* 0x00000192ff087424 */ /* 0x000fe400078e00ff */
[----:B------:R-:W-:Y:S01]  /*8040*/  IMAD.MOV.U32 R13, RZ, RZ, RZ ;  /* 0x000000ffff0d7224 */ /* 0x000fe200078e00ff */
[----:B------:R-:W3:Y:S01]  /*8050*/  LDCU.64 UR6, c[0x4][0x78] ;  /* 0x01000f00ff0677ac */ /* 0x000ee20008000a00 */
[----:B------:R-:W2:Y:S01]  /*8060*/  LDC.64 R2, c[0x4][R3] ;  /* 0x0100000003027b82 */ /* 0x000ea20000000a00 */
        /* <DEDUP_REMOVED lines=9> */
.L_x_135:
[----:B------:R-:W-:Y:S01]  /*8100*/  ISETP.NE.AND P6, PT, R74, RZ, PT ;  /* 0x000000ff4a00720c */ /* 0x000fe20003fc5270 */
[----:B------:R-:W-:Y:S05]  /*8110*/  WARPSYNC.ALL ;  /* 0x0000000000007948 */ /* 0x000fea0003800000 */
[----:B------:R-:W-:Y:S01]  /*8120*/  R2UR UR4, R25 ;  /* 0x00000000190472ca */ /* 0x000fe200000e0000 */
[----:B------:R-:W-:Y:S01]  /*8130*/  IMAD.U32 R77, RZ, RZ, UR44 ;  /* 0x0000002cff4d7e24 */ /* 0x000fe2000f8e00ff */
[----:B----4-:R-:W-:Y:S01]  /*8140*/  LOP3.LUT R20, R48, 0xffffe000, RZ, 0xc0, !PT ;  /* 0xffffe00030147812 */ /* 0x010fe200078ec0ff */
[----:B------:R-:W-:Y:S01]  /*8150*/  BSSY.RECONVERGENT B0, `(.L_x_136) ;  /* 0x0000063000007945 */ /* 0x000fe20003800200 */
[----:B------:R-:W-:Y:S02]  /*8160*/  LOP3.LUT R21, R49, 0xffffe000, RZ, 0xc0, !PT ;  /* 0xffffe00031157812 */ /* 0x000fe400078ec0ff */
[----:B------:R-:W-:Y:S02]  /*8170*/  LOP3.LUT R26, R51, 0xffffe000, RZ, 0xc0, !PT ;  /* 0xffffe000331a7812 */ /* 0x000fe400078ec0ff */
[----:B------:R-:W-:Y:S01]  /*8180*/  @P6 LEA R0, R77, UR43, 0x3 ;  /* 0x0000002b4d006c11 */ /* 0x000fe2000f8e18ff */
[----:B------:R-:W-:Y:S01]  /*8190*/  IMAD.U32 R77, RZ, RZ, UR47 ;  /* 0x0000002fff4d7e24 */ /* 0x000fe2000f8e00ff */
[----:B------:R-:W-:Y:S02]  /*81a0*/  LOP3.LUT R33, R44, 0xffffe000, RZ, 0xc0, !PT ;  /* 0xffffe0002c217812 */ /* 0x000fe400078ec0ff */
[----:B------:R-:W-:Y:S01]  /*81b0*/  LOP3.LUT R32, R45, 0xffffe000, RZ, 0xc0, !PT ;  /* 0xffffe0002d207812 */ /* 0x000fe200078ec0ff */
[----:B---3--:R-:W1:Y:S01]  /*81c0*/  LDTM.x16 R4, tmem[UR4+0x20] ;  /* 0x00002004000479ee */ /* 0x008e620008240000 */
        /* <DEDUP_REMOVED lines=91> */
.L_x_137:
[----:B------:R-:W-:Y:S05]  /*8780*/  BSYNC.RECONVERGENT B0 ;  /* 0x0000000000007941 */ /* 0x000fea0003800200 */
.L_x_136:
        /* <DEDUP_REMOVED lines=21> */
.L_x_141:
[----:B------:R-:W-:Y:S05]  /*88e0*/  BSYNC B0 ;  /* 0x0000000000007941 */ /* 0x000fea0003800000 */
.L_x_140:
[----:B------:R-:W-:Y:S11]  /*88f0*/  ISETP.NE.AND P0, PT, R76, RZ, PT ;  /* 0x000000ff4c00720c */ /* 0x000ff60003f05270 */
[----:B------:R-:W-:Y:S02]  /*8900*/  @!UPT UIADD3 URZ, UPT, UPT, URZ, URZ, URZ ;  /* 0x000000fffffff290 */ /* 0x000fe4000fffe0ff */
[----:B------:R3:W4:Y:S04]  /*8910*/  @P0 LDS.128 R48, [R4] ;  /* 0x0000000004300984 */ /* 0x0007280000000c00 */
[----:B------:R3:W1:Y:S04]  /*8920*/  @P0 LDS.128 R44, [R3+0x10] ;  /* 0x00001000032c0984 */ /* 0x0006680000000c00 */
[----:B------:R3:W1:Y:S04]  /*8930*/  @P0 LDS.128 R40, [R2+0x20] ;  /* 0x0000200002280984 */ /* 0x0006680000000c00 */
[----:B------:R3:W1:Y:S02]  /*8940*/  @P0 LDS.128 R36, [R34+0x30] ;  /* 0x0000300022240984 */ /* 0x0006640000000c00 */
.L_x_139:
[----:B------:R-:W-:Y:S05]  /*8950*/  BSYNC B1 ;  /* 0x0000000000017941 */ /* 0x000fea0003800000 */
.L_x_138:
        /* <DEDUP_REMOVED lines=21> */
.L_x_143:
[----:B------:R-:W-:Y:S01]  /*8ab0*/  ISETP.NE.AND P0, PT, R71, RZ, PT ;  /* 0x000000ff4700720c */ /* 0x000fe20003f05270 */
[----:B------:R-:W-:Y:S05]  /*8ac0*/  WARPSYNC.ALL ;  /* 0x0000000000007948 */ /* 0x000fea0003800000 */
[----:B------:R-:W-:Y:S01]  /*8ad0*/  R2UR UR4, R25 ;  /* 0x00000000190472ca */ /* 0x000fe200000e0000 */
[----:B------:R-:W-:Y:S01]  /*8ae0*/  VIADD R75, R75, 0xc0 ;  /* 0x000000c04b4b7836 */ /* 0x000fe20000000000 */
[----:B----4-:R-:W-:Y:S01]  /*8af0*/  LOP3.LUT R0, R48, 0xffffe000, RZ, 0xc0, !PT ;  /* 0xffffe00030007812 */ /* 0x010fe200078ec0ff */
[----:B------:R-:W-:Y:S01]  /*8b00*/  BSSY.RECONVERGENT B0, `(.L_x_144) ;  /* 0x000005f000007945 */ /* 0x000fe20003800200 */
[----:B---3--:R-:W-:Y:S02]  /*8b10*/  LOP3.LUT R2, R49, 0xffffe000, RZ, 0xc0, !PT ;  /* 0xffffe00031027812 */ /* 0x008fe400078ec0ff */
[----:B------:R-:W-:Y:S02]  /*8b20*/  LOP3.LUT R3, R50, 0xffffe000, RZ, 0xc0, !PT ;  /* 0xffffe00032037812 */ /* 0x000fe400078ec0ff */
[----:B------:R-:W-:Y:S02]  /*8b30*/  LOP3.LUT R20, R51, 0xffffe000, RZ, 0xc0, !PT ;  /* 0xffffe00033147812 */ /* 0x000fe400078ec0ff */
[----:B------:R-:W-:Y:S02]  /*8b40*/  LOP3.LUT R21, R44, 0xffffe000, RZ, 0xc0, !PT ;  /* 0xffffe0002c157812 */ /* 0x000fe400078ec0ff */
[----:B------:R-:W-:Y:S01]  /*8b50*/  LOP3.LUT R26, R45, 0xffffe000, RZ, 0xc0, !PT ;  /* 0xffffe0002d1a7812 */ /* 0x000fe200078ec0ff */
[----:B------:R-:W1:Y:S01]  /*8b60*/  LDTM.x16 R4, tmem[UR4+0x30] ;  /* 0x00003004000479ee */ /* 0x000e620008240000 */
[----:B------:R-:W-:Y:S01]  /*8b70*/  LOP3.LUT R29, R46, 0xffffe000, RZ, 0xc0, !PT ;  /* 0xffffe0002e1d7812 */ /* 0x000fe200078ec0ff */
[----:B------:R-:W-:Y:S01]  /*8b80*/  NOP ;  /* 0x0000000000007918 */ /* 0x000fe20000000000 */
[----:B------:R-:W-:Y:S02]  /*8b90*/  LOP3.LUT R28, R47, 0xffffe000, RZ, 0xc0, !PT ;  /* 0xffffe0002f1c7812 */ /* 0x000fe400078ec0ff */
[----:B------:R-:W-:Y:S02]  /*8ba0*/  LOP3.LUT R75, R75, 0xfefffff8, RZ, 0xc0, !PT ;  /* 0xfefffff84b4b7812 */ /* 0x000fe400078ec0ff */
[----:B------:R-:W-:Y:S02]  /*8bb0*/  LOP3.LUT R31, R40, 0xffffe000, RZ, 0xc0, !PT ;  /* 0xffffe000281f7812 */ /* 0x000fe400078ec0ff */
[----:B------:R-:W-:Y:S01]  /*8bc0*/  LOP3.LUT R30, R41, 0xffffe000, RZ, 0xc0, !PT ;  /* 0xffffe000291e7812 */ /* 0x000fe200078ec0ff */
[----:B-1----:R1:W-:Y:S01]  /*8bd0*/  SYNCS.ARRIVE.TRANS64.RED.A1T0 RZ, [R75+URZ], RZ ;  /* 0x000000ff4bff79a7 */ /* 0x0023e200081004ff */
[----:B------:R-:W-:Y:S02]  /*8be0*/  LOP3.LUT R33, R42, 0xffffe000, RZ, 0xc0, !PT ;  /* 0xffffe0002a217812 */ /* 0x000fe400078ec0ff */
[----:B------:R-:W-:Y:S02]  /*8bf0*/  LOP3.LUT R32, R43, 0xffffe000, RZ, 0xc0, !PT ;  /* 0xffffe0002b207812 */ /* 0x000fe400078ec0ff */
[----:B------:R-:W-:Y:S02]  /*8c00*/  LOP3.LUT R35, R36, 0xffffe000, RZ, 0xc0, !PT ;  /* 0xffffe00024237812 */ /* 0x000fe400078ec0ff */
[----:B------:R-:W-:Y:S02]  /*8c10*/  LOP3.LUT R34, R37, 0xffffe000, RZ, 0xc0, !PT ;  /* 0xffffe00025227812 */ /* 0x000fe400078ec0ff */
[----:B------:R-:W-:Y:S02]  /*8c20*/  LOP3.LUT R37, R38, 0xffffe000, RZ, 0xc0, !PT ;  /* 0xffffe00026257812 */ /* 0x000fe400078ec0ff */
[----:B------:R-:W-:Y:S01]  /*8c30*/  LOP3.LUT R36, R39, 0xffffe000, RZ, 0xc0, !PT ;  /* 0xffffe00027247812 */ /* 0x000fe200078ec0ff */
[C---:B------:R-:W-:Y:S01]  /*8c40*/  FMUL R4, R24.reuse, R4 ;  /* 0x0000000418047220 */ /* 0x040fe20000400000 */
[C---:B------:R-:W-:Y:S01]  /*8c50*/  FMUL R5, R24.reuse, R5 ;  /* 0x0000000518057220 */ /* 0x040fe20000400000 */
[C---:B------:R-:W-:Y:S01]  /*8c60*/  FMUL R6, R24.reuse, R6 ;  /* 0x0000000618067220 */ /* 0x040fe20000400000 */
[C---:B------:R-:W-:Y:S01]  /*8c70*/  FMUL R7, R24.reuse, R7 ;  /* 0x0000000718077220 */ /* 0x040fe20000400000 */
[C---:B------:R-:W-:Y:S01]  /*8c80*/  FFMA R4, R27.reuse, R0, R4 ;  /* 0x000000001b047223 */ /* 0x040fe20000000004 */
[C---:B------:R-:W-:Y:S01]  /*8c90*/  FFMA R5, R27.reuse, R2, R5 ;  /* 0x000000021b057223 */ /* 0x040fe20000000005 */
[C---:B------:R-:W-:Y:S01]  /*8ca0*/  FFMA R6, R27.reuse, R3, R6 ;  /* 0x000000031b067223 */ /* 0x040fe20000000006 */
[C---:B------:R-:W-:Y:S01]  /*8cb0*/  FFMA R7, R27.reuse, R20, R7 ;  /* 0x000000141b077223 */ /* 0x040fe20000000007 */
[C---:B------:R-:W-:Y:S01]  /*8cc0*/  FMUL R8, R24.reuse, R8 ;  /* 0x0000000818087220 */ /* 0x040fe20000400000 */
[C---:B------:R-:W-:Y:S01]  /*8cd0*/  FMUL R9, R24.reuse, R9 ;  /* 0x0000000918097220 */ /* 0x040fe20000400000 */
[C---:B------:R-:W-:Y:S01]  /*8ce0*/  FMUL R10, R24.reuse, R10 ;  /* 0x0000000a180a7220 */ /* 0x040fe20000400000 */
[C---:B------:R-:W-:Y:S01]  /*8cf0*/  FMUL R11, R24.reuse, R11 ;  /* 0x0000000b180b7220 */ /* 0x040fe20000400000 */
[----:B------:R-:W-:Y:S01]  /*8d00*/  F2FP.TF32.F32.PACK_B R4, R4 ;  /* 0x00000004ff04723e */ /* 0x000fe200024050ff */
[C---:B------:R-:W-:Y:S01]  /*8d10*/  FFMA R8, R27.reuse, R21, R8 ;  /* 0x000000151b087223 */ /* 0x040fe20000000008 */
[----:B------:R-:W-:Y:S01]  /*8d20*/  F2FP.TF32.F32.PACK_B R5, R5 ;  /* 0x00000005ff05723e */ /* 0x000fe200024050ff */
[C---:B------:R-:W-:Y:S01]  /*8d30*/  FFMA R9, R27.reuse, R26, R9 ;  /* 0x0000001a1b097223 */ /* 0x040fe20000000009 */
[----:B------:R-:W-:Y:S01]  /*8d40*/  F2FP.TF32.F32.PACK_B R6, R6 ;  /* 0x00000006ff06723e */ /* 0x000fe200024050ff */
[C---:B------:R-:W-:Y:S01]  /*8d50*/  FFMA R10, R27.reuse, R29, R10 ;  /* 0x0000001d1b0a7223 */ /* 0x040fe2000000000a */
[----:B------:R-:W-:Y:S01]  /*8d60*/  F2FP.TF32.F32.PACK_B R7, R7 ;  /* 0x00000007ff07723e */ /* 0x000fe200024050ff */
[C---:B------:R-:W-:Y:S01]  /*8d70*/  FFMA R11, R27.reuse, R28, R11 ;  /* 0x0000001c1b0b7223 */ /* 0x040fe2000000000b */
[C---:B------:R-:W-:Y:S01]  /*8d80*/  FMUL R12, R24.reuse, R12 ;  /* 0x0000000c180c7220 */ /* 0x040fe20000400000 */
[----:B------:R-:W-:Y:S01]  /*8d90*/  F2FP.TF32.F32.PACK_B R8, R8 ;  /* 0x00000008ff08723e */ /* 0x000fe200024050ff */
[C---:B------:R-:W-:Y:S01]  /*8da0*/  FMUL R13, R24.reuse, R13 ;  /* 0x0000000d180d7220 */ /* 0x040fe20000400000 */
[----:B------:R1:W-:Y:S01]  /*8db0*/  STS.128 [R69+0x6000], R4 ;  /* 0x0060000445007388 */ /* 0x0003e20000000c00 */
        /* <DEDUP_REMOVED lines=8> */
[C---:B------:R-:W-:Y:S01]  /*8e40*/  FFMA R15, R27.reuse, R32, R15 ;  /* 0x000000201b0f7223 */ /* 0x040fe2000000000f */
[C---:B------:R-:W-:Y:S01]  /*8e50*/  FMUL R16, R24.reuse, R16 ;  /* 0x0000001018107220 */ /* 0x040fe20000400000 */
[----:B------:R-:W-:Y:S01]  /*8e60*/  F2FP.TF32.F32.PACK_B R12, R12 ;  /* 0x0000000cff0c723e */ /* 0x000fe200024050ff */
[----:B------:R1:W-:Y:S01]  /*8e70*/  STS.128 [R68+0x6010], R8 ;  /* 0x0060100844007388 */ /* 0x0003e20000000c00 */
[C---:B------:R-:W-:Y:S01]  /*8e80*/  FMUL R17, R24.reuse, R17 ;  /* 0x0000001118117220 */ /* 0x040fe20000400000 */
        /* <DEDUP_REMOVED lines=8> */
[----:B------:R-:W-:Y:S01]  /*8f10*/  FFMA R19, R27, R36, R19 ;  /* 0x000000241b137223 */ /* 0x000fe20000000013 */
[----:B------:R-:W-:Y:S02]  /*8f20*/  F2FP.TF32.F32.PACK_B R16, R16 ;  /* 0x00000010ff10723e */ /* 0x000fe400024050ff */
[----:B------:R1:W-:Y:S01]  /*8f30*/  STS.128 [R67+0x6020], R12 ;  /* 0x0060200c43007388 */ /* 0x0003e20000000c00 */
[----:B------:R-:W-:Y:S02]  /*8f40*/  F2FP.TF32.F32.PACK_B R17, R17 ;  /* 0x00000011ff11723e */ /* 0x000fe400024050ff */
        /* <DEDUP_REMOVED lines=26> */
.L_x_145:
[----:B------:R-:W-:Y:S05]  /*90f0*/  BSYNC.RECONVERGENT B0 ;  /* 0x0000000000007941 */ /* 0x000fea0003800200 */
.L_x_144:
[----:B------:R-:W-:Y:S01]  /*9100*/  BAR.SYNC.DEFER_BLOCKING 0x1, 0x80 ;  /* 0x0042000000007b1d */ /* 0x000fe20000010000 */
[----:B------:R-:W-:Y:S01]  /*9110*/  UISETP.NE.AND UP0, UPT, UR52, -0x4, UPT ;  /* 0xfffffffc3400788c */ /* 0x000fe2000bf05270 */
[----:B------:R-:W-:Y:S08]  /*9120*/  IADD3 R0, PT, PT, R22, 0x1, RZ ;  /* 0x0000000116007810 */ /* 0x000ff00007ffe0ff */
[----:B------:R-:W-:Y:S05]  /*9130*/  BRA.U !UP0, `(.L_x_146) ;  /* 0x0000000108287547 */ /* 0x000fea000b800000 */
[----:B------:R-:W-:Y:S01]  /*9140*/  ISETP.NE.AND P0, PT, R74, RZ, PT ;  /* 0x000000ff4a00720c */ /* 0x000fe20003f05270 */
[----:B------:R-:W-:Y:S01]  /*9150*/  IMAD.U32 R3, RZ, RZ, UR46 ;  /* 0x0000002eff037e24 */ /* 0x000fe2000f8e00ff */
[----:B------:R-:W-:Y:S01]  /*9160*/  UIADD3 UR4, UPT, UPT, UR46, 0x1, URZ ;  /* 0x000000012e047890 */ /* 0x000fe2000fffe0ff */
[----:B------:R-:W-:Y:S03]  /*9170*/  IMAD.U32 R2, RZ, RZ, UR47 ;  /* 0x0000002fff027e24 */ /* 0x000fe6000f8e00ff */
[----:B------:R-:W-:Y:S04]  /*9180*/  UISETP.NE.AND UP0, UPT, UR4, 0x4, UPT ;  /* 0x000000040400788c */ /* 0x000fe8000bf05270 */
[----:B------:R-:W-:Y:S03]  /*9190*/  USEL UR46, UR4, URZ, UP0 ;  /* 0x000000ff042e7287 */ /* 0x000fe60008000000 */
[----:B------:R-:W-:Y:S05]  /*91a0*/  @P0 LEA R3, R3, UR43, 0x3 ;  /* 0x0000002b03030c11 */ /* 0x000fea000f8e18ff */
[----:B------:R-:W-:Y:S05]  /*91b0*/  @P0 VIADD R3, R3, 0x50 ;  /* 0x0000005003030836 */ /* 0x000fea0000000000 */
[----:B------:R-:W-:Y:S04]  /*91c0*/  @P0 PRMT R2, R2, 0x654, R3 ;  /* 0x0000065402020816 */ /* 0x000fe80000000003 */
[----:B------:R3:W-:Y:S03]  /*91d0*/  @P0 SYNCS.ARRIVE.TRANS64.RED.A1T0 RZ, [R2+URZ], RZ ;  /* 0x000000ff02ff09a7 */ /* 0x0007e600081004ff */
.L_x_146:
[----:B------:R-:W-:Y:S01]  /*91e0*/  R2UR UR4, R58 ;  /* 0x000000003a0472ca */ /* 0x000fe200000e0000 */
[----:B------:R-:W-:Y:S01]  /*91f0*/  UISETP.NE.AND UP0, UPT, UR62, URZ, UPT ;  /* 0x000000ff3e00728c */ /* 0x000fe2000bf05270 */
[----:B------:R-:W-:Y:S01]  /*9200*/  ISETP.NE.AND P0, PT, R62, 0x2, PT ;  /* 0x000000023e00780c */ /* 0x000fe20003f05270 */
[----:B------:R-:W-:Y:S01]  /*9210*/  UIADD3 UR24, UPT, UPT, UR37, UR63, URZ ;  /* 0x0000003f25187290 */ /* 0x000fe2000fffe0ff */
[----:B------:R-:W-:Y:S01]  /*9220*/  ISETP.NE.AND P1, PT, R0, 0x4, PT ;  /* 0x000000040000780c */ /* 0x000fe20003f25270 */
[----:B------:R-:W-:Y:S01]  /*9230*/  UIADD3 UR52, UPT, UPT, UR52, 0x4, URZ ;  /* 0x0000000434347890 */ /* 0x000fe2000fffe0ff */
[----:B------:R-:W-:Y:S01]  /*9240*/  SEL R3, RZ, 0x1, P0 ;  /* 0x00000001ff037807 */ /* 0x000fe20000000000 */
[----:B------:R-:W-:Y:S01]  /*9250*/  UMOV UR36, UR61 ;  /* 0x0000003d00247c82 */ /* 0x000fe20008000000 */
[----:B---3--:R-:W-:Y:S02]  /*9260*/  SEL R2, RZ, 0x1, P1 ;  /* 0x00000001ff027807 */ /* 0x008fe40000800000 */
[----:B------:R-:W-:Y:S02]  /*9270*/  LOP3.LUT R64, R64, R3, RZ, 0x3c, !PT ;  /* 0x0000000340407212 */ /* 0x000fe400078e3cff */
[----:B------:R-:W-:Y:S01]  /*9280*/  LOP3.LUT R65, R65, R2, RZ, 0x3c, !PT ;  /* 0x0000000241417212 */ /* 0x000fe200078e3cff */
[----:B------:R-:W-:Y:S01]  /*9290*/  UIADD3 UR20, UPT, UPT, UR38, UR4, URZ ;  /* 0x0000000426147290 */ /* 0x000fe2000fffe0ff */
[----:B------:R-:W-:Y:S02]  /*92a0*/  SEL R62, R62, RZ, P0 ;  /* 0x000000ff3e3e7207 */ /* 0x000fe40000000000 */
[----:B------:R-:W-:Y:S01]  /*92b0*/  SEL R22, R0, RZ, P1 ;  /* 0x000000ff00167207 */ /* 0x000fe20000800000 */
[----:B------:R-:W-:Y:S08]  /*92c0*/  BRA.U UP0, `(.L_x_147) ;  /* 0xffffffc900907547 */ /* 0x000ff0000b83ffff */
[----:B------:R-:W-:-:S13]  /*92d0*/  R2UR UR4, R59 ;  /* 0x000000003b0472ca */ /* 0x000fda00000e0000 */
[----:B------:R-:W-:-:S09]  /*92e0*/  UISETP.NE.AND UP0, UPT, UR4, URZ, UPT ;  /* 0x000000ff0400728c */ /* 0x000fd2000bf05270 */
[----:B------:R-:W-:Y:S05]  /*92f0*/  BRA.U !UP0, `(.L_x_148) ;  /* 0x0000000108487547 */ /* 0x000fea000b800000 */
[----:B------:R-:W3:Y:S02]  /*9300*/  LDCU.64 UR4, c[0x0][0x890] ;  /* 0x00011200ff0477ac */ /* 0x000ee40008000a00 */
[----:B---3--:R-:W-:-:S04]  /*9310*/  UISETP.NE.U32.AND UP0, UPT, UR4, URZ, UPT ;  /* 0x000000ff0400728c */ /* 0x008fc8000bf05070 */
[----:B------:R-:W-:-:S09]  /*9320*/  UISETP.NE.AND.EX UP0, UPT, UR5, URZ, UPT, UP0 ;  /* 0x000000ff0500728c */ /* 0x000fd2000bf05300 */
[----:B------:R-:W-:Y:S05]  /*9330*/  BRA.U UP0, `(.L_x_149) ;  /* 0x00000001000c7547 */ /* 0x000fea000b800000 */
[----:B------:R-:W-:-:S13]  /*9340*/  FSETP.NEU.AND P0, PT, R27, RZ, PT ;  /* 0x000000ff1b00720b */ /* 0x000fda0003f0d000 */
[----:B------:R-:W-:Y:S05]  /*9350*/  @!P0 EXIT ;  /* 0x000000000000894d */ /* 0x000fea0003800000 */
[----:B------:R-:W-:Y:S05]  /*9360*/  BRA `(.L_x_148) ;  /* 0x00000000002c7947 */ /* 0x000fea0003800000 */
.L_x_149:
[----:B------:R-:W-:Y:S01]  /*9370*/  ISETP.NE.AND P0, PT, R61, RZ, PT ;  /* 0x000000ff3d00720c */ /* 0x000fe20003f05270 */
[----:B------:R-:W-:-:S12]  /*9380*/  BSSY.RECONVERGENT B0, `(.L_x_148) ;  /* 0x0000009000007945 */ /* 0x000fd80003800200 */
[----:B------:R-:W-:Y:S05]  /*9390*/  @P0 BRA `(.L_x_150) ;  /* 0x0000000000140947 */ /* 0x000fea0003800000 */
[----:B------:R-:W3:Y:S02]  /*93a0*/  LDCU.64 UR4, c[0x0][0x888] ;  /* 0x00011100ff0477ac */ /* 0x000ee40008000a00 */
[----:B---3--:R-:W-:-:S04]  /*93b0*/  ISETP.NE.U32.AND P0, PT, RZ, UR4, PT ;  /* 0x00000004ff007c0c */ /* 0x008fc8000bf05070 */
[----:B------:R-:W-:-:S13]  /*93c0*/  ISETP.NE.AND.EX P0, PT, RZ, UR5, PT, P0 ;  /* 0x00000005ff007c0c */ /* 0x000fda000bf05300 */
[----:B------:R-:W-:Y:S05]  /*93d0*/  @!P0 EXIT ;  /* 0x000000000000894d */ /* 0x000fea0003800000 */
[----:B------:R-:W-:Y:S05]  /*93e0*/  BRA `(.L_x_151) ;  /* 0x0000000000087947 */ /* 0x000fea0003800000 */
.L_x_150:
[----:B------:R-:W-:-:S13]  /*93f0*/  FSETP.NEU.AND P0, PT, R27, RZ, PT ;  /* 0x000000ff1b00720b */ /* 0x000fda0003f0d000 */
[----:B------:R-:W-:Y:S05]  /*9400*/  @!P0 EXIT ;  /* 0x000000000000894d */ /* 0x000fea0003800000 */
.L_x_151:
[----:B------:R-:W-:Y:S05]  /*9410*/  BSYNC.RECONVERGENT B0 ;  /* 0x0000000000007941 */ /* 0x000fea0003800200 */
.L_x_148:
[----:B------:R-:W-:Y:S01]  /*9420*/  ULEA UR4, UR46, UR43, 0x3 ;  /* 0x0000002b2e047291 */ /* 0x000fe2000f8e18ff */
[----:B------:R-:W-:-:S04]  /*9430*/  DEPBAR.LE SB0, 0x0 ;  /* 0x000080000000791a */ /* 0x000fc80000000000 */
[----:B------:R-:W-:-:S04]  /*9440*/  UIADD3 UR4, UPT, UPT, UR4, 0x50, URZ ;  /* 0x0000005004047890 */ /* 0x000fc8000fffe0ff */
[----:B------:R-:W-:-:S09]  /*9450*/  UPRMT UR4, UR47, 0x654, UR4 ;  /* 0x000006542f047896 */ /* 0x000fd20008000004 */
[----:B------:R-:W-:Y:S01]  /*9460*/  SYNCS.ARRIVE.TRANS64.RED.A1T0 RZ, [UR4], RZ ;  /* 0x000000ffffff79a7 */ /* 0x000fe20008100404 */
[----:B------:R-:W-:Y:S05]  /*9470*/  EXIT ;  /* 0x000000000000794d */ /* 0x000fea0003800000 */
.L_x_24:
[----:B--2---:R2:W3:Y:S02]  /*9480*/  SYNCS.PHASECHK.TRANS64.TRYWAIT P0, [R3+URZ+0xf0], R2 ;  /* 0x0000f002030075a7 */ /* 0x0044e400080011ff */
[----:B---3--:R-:W-:Y:S05]  /*9490*/  @!P0 NANOSLEEP.SYNCS 0x989680 ;  /* 0x009896800000895d */ /* 0x008fea0003900000 */
[----:B------:R-:W3:Y:S02]  /*94a0*/  @!P0 SYNCS.PHASECHK.TRANS64 P0, [R3+URZ+0xf0], R2 ;  /* 0x0000f002030085a7 */ /* 0x000ee400080010ff */
[----:B---3--:R-:W-:Y:S05]  /*94b0*/  @!P0 BRA `(.L_x_24) ;  /* 0xfffffffc00f08947 */ /* 0x008fea000383ffff */
[----:B------:R-:W-:Y:S05]  /*94c0*/  BRA `(.L_x_152) ;  /* 0xffffff84004c7947 */ /* 0x000fea000383ffff */
.L_x_27:
[----:B-1----:R-:W-:-:S07]  /*94d0*/  MOV R0, UR5 ;  /* 0x0000000500007c02 */ /* 0x002fce0008000f00 */
.L_x_153:
[----:B-1----:R1:W2:Y:S02]  /*94e0*/  SYNCS.PHASECHK.TRANS64.TRYWAIT P0, [R0+URZ+0x18], R3 ;  /* 0x00001803000075a7 */ /* 0x0022a400080011ff */
[----:B--2---:R-:W-:Y:S05]  /*94f0*/  @!P0 NANOSLEEP.SYNCS 0x989680 ;  /* 0x009896800000895d */ /* 0x004fea0003900000 */
[----:B------:R-:W2:Y:S02]  /*9500*/  @!P0 SYNCS.PHASECHK.TRANS64 P0, [R0+URZ+0x18], R3 ;  /* 0x00001803000085a7 */ /* 0x000ea400080010ff */
[----:B--2---:R-:W-:Y:S05]  /*9510*/  @!P0 BRA `(.L_x_153) ;  /* 0xfffffffc00f08947 */ /* 0x004fea000383ffff */
[----:B------:R-:W-:Y:S05]  /*9520*/  BRA `(.L_x_26) ;  /* 0xffffff8400a47947 */ /* 0x000fea000383ffff */
.L_x_36:
[----:B-1----:R-:W-:-:S07]  /*9530*/  MOV R0, UR6 ;  /* 0x0000000600007c02 */ /* 0x002fce0008000f00 */
.L_x_154:
[----:B-1----:R1:W2:Y:S02]  /*9540*/  SYNCS.PHASECHK.TRANS64.TRYWAIT P0, [R0+URZ+0x18], R3 ;  /* 0x00001803000075a7 */ /* 0x0022a400080011ff */
[----:B--2---:R-:W-:Y:S05]  /*9550*/  @!P0 NANOSLEEP.SYNCS 0x989680 ;  /* 0x009896800000895d */ /* 0x004fea0003900000 */
[----:B------:R-:W2:Y:S02]  /*9560*/  @!P0 SYNCS.PHASECHK.TRANS64 P0, [R0+URZ+0x18], R3 ;  /* 0x00001803000085a7 */ /* 0x000ea400080010ff */
[----:B--2---:R-:W-:Y:S05]  /*9570*/  @!P0 BRA `(.L_x_154) ;  /* 0xfffffffc00f08947 */ /* 0x004fea000383ffff */
[----:B------:R-:W-:Y:S05]  /*9580*/  BRA `(.L_x_35) ;  /* 0xffffff8800b07947 */ /* 0x000fea000383ffff */
.L_x_43:
[----:B-1----:R1:W4:Y:S02]  /*9590*/  SYNCS.PHASECHK.TRANS64.TRYWAIT P0, [R3+URZ+0x80], R0 ;  /* 0x00008000030075a7 */ /* 0x00232400080011ff */
[----:B----4-:R-:W-:Y:S05]  /*95a0*/  @!P0 NANOSLEEP.SYNCS 0x989680 ;  /* 0x009896800000895d */ /* 0x010fea0003900000 */
[----:B------:R-:W4:Y:S02]  /*95b0*/  @!P0 SYNCS.PHASECHK.TRANS64 P0, [R3+URZ+0x80], R0 ;  /* 0x00008000030085a7 */ /* 0x000f2400080010ff */
[----:B----4-:R-:W-:Y:S05]  /*95c0*/  @!P0 BRA `(.L_x_43) ;  /* 0xfffffffc00f08947 */ /* 0x010fea000383ffff */
[----:B------:R-:W-:Y:S05]  /*95d0*/  BRA `(.L_x_155) ;  /* 0xffffff8c009c7947 */ /* 0x000fea000383ffff */
.L_x_47:
[----:B-1----:R-:W-:-:S07]  /*95e0*/  MOV R0, UR4 ;  /* 0x0000000400007c02 */ /* 0x002fce0008000f00 */
.L_x_156:
[----:B-1----:R1:W2:Y:S02]  /*95f0*/  SYNCS.PHASECHK.TRANS64.TRYWAIT P0, [R0+URZ], R3 ;  /* 0x00000003000075a7 */ /* 0x0022a400080011ff */
[----:B--2---:R-:W-:Y:S05]  /*9600*/  @!P0 NANOSLEEP.SYNCS 0x989680 ;  /* 0x009896800000895d */ /* 0x004fea0003900000 */
[----:B------:R-:W2:Y:S02]  /*9610*/  @!P0 SYNCS.PHASECHK.TRANS64 P0, [R0+URZ], R3 ;  /* 0x00000003000085a7 */ /* 0x000ea400080010ff */
[----:B--2---:R-:W-:Y:S05]  /*9620*/  @!P0 BRA `(.L_x_156) ;  /* 0xfffffffc00f08947 */ /* 0x004fea000383ffff */
[----:B------:R-:W-:Y:S05]  /*9630*/  BRA `(.L_x_157) ;  /* 0xffffff9400447947 */ /* 0x000fea000383ffff */
.L_x_48:
[----:B------:R-:W-:-:S07]  /*9640*/  MOV R0, UR5 ;  /* 0x0000000500007c02 */ /* 0x000fce0008000f00 */
.L_x_158:
[----:B-1----:R1:W2:Y:S02]  /*9650*/  SYNCS.PHASECHK.TRANS64.TRYWAIT P0, [R0+URZ], R3 ;  /* 0x00000003000075a7 */ /* 0x0022a400080011ff */
[----:B--2---:R-:W-:Y:S05]  /*9660*/  @!P0 NANOSLEEP.SYNCS 0x989680 ;  /* 0x009896800000895d */ /* 0x004fea0003900000 */
[----:B------:R-:W2:Y:S02]  /*9670*/  @!P0 SYNCS.PHASECHK.TRANS64 P0, [R0+URZ], R3 ;  /* 0x00000003000085a7 */ /* 0x000ea400080010ff */
[----:B--2---:R-:W-:Y:S05]  /*9680*/  @!P0 BRA `(.L_x_158) ;  /* 0xfffffffc00f08947 */ /* 0x004fea000383ffff */
[----:B------:R-:W-:Y:S05]  /*9690*/  BRA `(.L_x_159) ;  /* 0xffffff9400507947 */ /* 0x000fea000383ffff */
.L_x_51:
[----:B-1----:R1:W2:Y:S02]  /*96a0*/  SYNCS.PHASECHK.TRANS64.TRYWAIT P0, [R2+URZ+0xe0], R5 ;  /* 0x0000e005020075a7 */ /* 0x0022a400080011ff */
[----:B--2---:R-:W-:Y:S05]  /*96b0*/  @!P0 NANOSLEEP.SYNCS 0x989680 ;  /* 0x009896800000895d */ /* 0x004fea0003900000 */
[----:B------:R-:W2:Y:S02]  /*96c0*/  @!P0 SYNCS.PHASECHK.TRANS64 P0, [R2+URZ+0xe0], R5 ;  /* 0x0000e005020085a7 */ /* 0x000ea400080010ff */
[----:B--2---:R-:W-:Y:S05]  /*96d0*/  @!P0 BRA `(.L_x_51) ;  /* 0xfffffffc00f08947 */ /* 0x004fea000383ffff */
[----:B------:R-:W-:Y:S05]  /*96e0*/  BRA `(.L_x_160) ;  /* 0xffffff9400ac7947 */ /* 0x000fea000383ffff */
.L_x_52:
[----:B------:R-:W-:-:S07]  /*96f0*/  MOV R2, UR4 ;  /* 0x0000000400027c02 */ /* 0x000fce0008000f00 */
.L_x_161:
[----:B-1----:R1:W2:Y:S02]  /*9700*/  SYNCS.PHASECHK.TRANS64.TRYWAIT P0, [R2+URZ+0x90], R5 ;  /* 0x00009005020075a7 */ /* 0x0022a400080011ff */
[----:B--2---:R-:W-:Y:S05]  /*9710*/  @!P0 NANOSLEEP.SYNCS 0x989680 ;  /* 0x009896800000895d */ /* 0x004fea0003900000 */
[----:B------:R-:W2:Y:S02]  /*9720*/  @!P0 SYNCS.PHASECHK.TRANS64 P0, [R2+URZ+0x90], R5 ;  /* 0x00009005020085a7 */ /* 0x000ea400080010ff */
[----:B--2---:R-:W-:Y:S05]  /*9730*/  @!P0 BRA `(.L_x_161) ;  /* 0xfffffffc00f08947 */ /* 0x004fea000383ffff */
[----:B------:R-:W-:Y:S05]  /*9740*/  BRA `(.L_x_162) ;  /* 0xffffff9400bc7947 */ /* 0x000fea000383ffff */
.L_x_53:
[----:B-1----:R1:W2:Y:S02]  /*9750*/  SYNCS.PHASECHK.TRANS64.TRYWAIT P1, [R2+URZ+0x80], R5 ;  /* 0x00008005020075a7 */ /* 0x0022a400080211ff */
[----:B--2---:R-:W-:Y:S05]  /*9760*/  @!P1 NANOSLEEP.SYNCS 0x989680 ;  /* 0x009896800000995d */ /* 0x004fea0003900000 */
[----:B------:R-:W2:Y:S02]  /*9770*/  @!P1 SYNCS.PHASECHK.TRANS64 P1, [R2+URZ+0x80], R5 ;  /* 0x00008005020095a7 */ /* 0x000ea400080210ff */
[----:B--2---:R-:W-:Y:S05]  /*9780*/  @!P1 BRA `(.L_x_53) ;  /* 0xfffffffc00f09947 */ /* 0x004fea000383ffff */
[----:B------:R-:W-:Y:S05]  /*9790*/  BRA `(.L_x_163) ;  /* 0xffffff9400ec7947 */ /* 0x000fea000383ffff */
.L_x_56:
[----:B------:R-:W-:-:S07]  /*97a0*/  MOV R0, UR4 ;  /* 0x0000000400007c02 */ /* 0x000fce0008000f00 */
.L_x_164:
[----:B-1----:R1:W2:Y:S02]  /*97b0*/  SYNCS.PHASECHK.TRANS64.TRYWAIT P0, [R0+URZ+0x90], R3 ;  /* 0x00009003000075a7 */ /* 0x0022a400080011ff */
[----:B--2---:R-:W-:Y:S05]  /*97c0*/  @!P0 NANOSLEEP.SYNCS 0x989680 ;  /* 0x009896800000895d */ /* 0x004fea0003900000 */
[----:B------:R-:W2:Y:S02]  /*97d0*/  @!P0 SYNCS.PHASECHK.TRANS64 P0, [R0+URZ+0x90], R3 ;  /* 0x00009003000085a7 */ /* 0x000ea400080010ff */
[----:B--2---:R-:W-:Y:S05]  /*97e0*/  @!P0 BRA `(.L_x_164) ;  /* 0xfffffffc00f08947 */ /* 0x004fea000383ffff */
[----:B------:R-:W-:Y:S05]  /*97f0*/  BRA `(.L_x_55) ;  /* 0xffffff9800407947 */ /* 0x000fea000383ffff */
.L_x_65:
[----:B-1----:R-:W-:-:S04]  /*9800*/  MOV R0, UR5 ;  /* 0x0000000500007c02 */ /* 0x002fc80008000f00 */
[----:B------:R1:W2:Y:S03]  /*9810*/  SYNCS.PHASECHK.TRANS64.TRYWAIT P0, [R0+URZ+0x8], R7 ;  /* 0x00000807000075a7 */ /* 0x0002a600080011ff */
[----:B--2---:R-:W-:Y:S05]  /*9820*/  @!P0 NANOSLEEP.SYNCS 0x989680 ;  /* 0x009896800000895d */ /* 0x004fea0003900000 */
[----:B------:R-:W2:Y:S02]  /*9830*/  @!P0 SYNCS.PHASECHK.TRANS64 P0, [R0+URZ+0x8], R7 ;  /* 0x00000807000085a7 */ /* 0x000ea400080010ff */
[----:B--2---:R-:W-:Y:S05]  /*9840*/  @!P0 BRA `(.L_x_65) ;  /* 0xfffffffc00ec8947 */ /* 0x004fea000383ffff */
[----:B------:R-:W-:Y:S05]  /*9850*/  BRA `(.L_x_64) ;  /* 0xffffff9800f47947 */ /* 0x000fea000383ffff */
.L_x_67:
[----:B------:R-:W-:Y:S01]  /*9860*/  BSSY B0, `(.L_x_165) ;  /* 0x0000006000007945 */ /* 0x000fe20003800000 */
[----:B------:R-:W-:-:S07]  /*9870*/  MOV R15, 0xffffffff ;  /* 0xffffffff000f7802 */ /* 0x000fce0000000f00 */
[----:B-1---5:R-:W-:Y:S05]  /*9880*/  WARPSYNC.COLLECTIVE R15, `(.L_x_166) ;  /* 0x000000000f0c7348 */ /* 0x022fea0003c00000 */
[----:B------:R-:W-:Y:S02]  /*9890*/  ELECT P6, UR79, PT ;  /* 0x00000000004f782f */ /* 0x000fe400038c0000 */
[----:B------:R-:W-:Y:S01]  /*98a0*/  MOV R14, UR79 ;  /* 0x0000004f000e7c02 */ /* 0x000fe20008000f00 */
[----:B-1---5:R-:W-:Y:S10]  /*98b0*/  ENDCOLLECTIVE ;  /* 0x000000000000791b */ /* 0x022ff40003800000 */
.L_x_166:
[----:B------:R-:W-:Y:S05]  /*98c0*/  BSYNC B0 ;  /* 0x0000000000007941 */ /* 0x000fea0003800000 */
.L_x_165:
[----:B------:R-:W-:Y:S01]  /*98d0*/  PLOP3.LUT P0, PT, P6, PT, PT, 0x80, 0x8 ;  /* 0x000000000008781c */ /* 0x000fe2000370f070 */
[----:B------:R-:W-:-:S12]  /*98e0*/  BRA `(.L_x_167) ;  /* 0xffffff9c00207947 */ /* 0x000fd8000383ffff */
.L_x_69:
[----:B-1----:R-:W-:-:S04]  /*98f0*/  MOV R0, UR5 ;  /* 0x0000000500007c02 */ /* 0x002fc80008000f00 */
[----:B------:R1:W2:Y:S03]  /*9900*/  SYNCS.PHASECHK.TRANS64.TRYWAIT P0, [R0+URZ+0x8], R5 ;  /* 0x00000805000075a7 */ /* 0x0002a600080011ff */
[----:B--2---:R-:W-:Y:S05]  /*9910*/  @!P0 NANOSLEEP.SYNCS 0x989680 ;  /* 0x009896800000895d */ /* 0x004fea0003900000 */
[----:B------:R-:W2:Y:S02]  /*9920*/  @!P0 SYNCS.PHASECHK.TRANS64 P0, [R0+URZ+0x8], R5 ;  /* 0x00000805000085a7 */ /* 0x000ea400080010ff */
[----:B--2---:R-:W-:Y:S05]  /*9930*/  @!P0 BRA `(.L_x_69) ;  /* 0xfffffffc00ec8947 */ /* 0x004fea000383ffff */
[----:B------:R-:W-:Y:S05]  /*9940*/  BRA `(.L_x_68) ;  /* 0xffffff9c00247947 */ /* 0x000fea000383ffff */
.L_x_70:
[----:B-1----:R1:W2:Y:S02]  /*9950*/  SYNCS.PHASECHK.TRANS64.TRYWAIT P0, [R0+URZ+0x80], R5 ;  /* 0x00008005000075a7 */ /* 0x0022a400080011ff */
[----:B--2---:R-:W-:Y:S05]  /*9960*/  @!P0 NANOSLEEP.SYNCS 0x989680 ;  /* 0x009896800000895d */ /* 0x004fea0003900000 */
[----:B------:R-:W2:Y:S02]  /*9970*/  @!P0 SYNCS.PHASECHK.TRANS64 P0, [R0+URZ+0x80], R5 ;  /* 0x00008005000085a7 */ /* 0x000ea400080010ff */
[----:B--2---:R-:W-:Y:S05]  /*9980*/  @!P0 BRA `(.L_x_70) ;  /* 0xfffffffc00f08947 */ /* 0x004fea000383ffff */
[----:B------:R-:W-:Y:S05]  /*9990*/  BRA `(.L_x_168) ;  /* 0xffffffa000307947 */ /* 0x000fea000383ffff */
.L_x_72:
[----:B------:R-:W-:-:S07]  /*99a0*/  MOV R0, UR46 ;  /* 0x0000002e00007c02 */ /* 0x000fce0008000f00 */
.L_x_169:
[----:B-1----:R1:W2:Y:S02]  /*99b0*/  SYNCS.PHASECHK.TRANS64.TRYWAIT P0, [R0+URZ+0xc0], R5 ;  /* 0x0000c005000075a7 */ /* 0x0022a400080011ff */
[----:B--2---:R-:W-:Y:S05]  /*99c0*/  @!P0 NANOSLEEP.SYNCS 0x989680 ;  /* 0x009896800000895d */ /* 0x004fea0003900000 */
[----:B------:R-:W2:Y:S02]  /*99d0*/  @!P0 SYNCS.PHASECHK.TRANS64 P0, [R0+URZ+0xc0], R5 ;  /* 0x0000c005000085a7 */ /* 0x000ea400080010ff */
[----:B--2---:R-:W-:Y:S05]  /*99e0*/  @!P0 BRA `(.L_x_169) ;  /* 0xfffffffc00f08947 */ /* 0x004fea000383ffff */
[----:B------:R-:W-:Y:S05]  /*99f0*/  BRA `(.L_x_170) ;  /* 0xffffffa0007c7947 */ /* 0x000fea000383ffff */
.L_x_75:
[----:B------:R-:W-:Y:S07]  /*9a00*/  MOV R0, UR7 ;  /* 0x0000000700007c02 */ /* 0x000fee0008000f00 */
.L_x_171:
[----:B-1----:R1:W2:Y:S02]  /*9a10*/  SYNCS.PHASECHK.TRANS64.TRYWAIT P0, [R0+URZ], R5 ;  /* 0x00000005000075a7 */ /* 0x0022a400080011ff */
[----:B--2---:R-:W-:Y:S05]  /*9a20*/  @!P0 NANOSLEEP.SYNCS 0x989680 ;  /* 0x009896800000895d */ /* 0x004fea0003900000 */
[----:B------:R-:W2:Y:S02]  /*9a30*/  @!P0 SYNCS.PHASECHK.TRANS64 P0, [R0+URZ], R5 ;  /* 0x00000005000085a7 */ /* 0x000ea400080010ff */
[----:B--2---:R-:W-:Y:S05]  /*9a40*/  @!P0 BRA `(.L_x_171) ;  /* 0xfffffffc00f08947 */ /* 0x004fea000383ffff */
[----:B------:R-:W-:Y:S05]  /*9a50*/  BRA `(.L_x_74) ;  /* 0xffffffa000907947 */ /* 0x000fea000383ffff */
.L_x_79:
[----:B-1----:R-:W-:-:S07]  /*9a60*/  MOV R0, UR4 ;  /* 0x0000000400007c02 */ /* 0x002fce0008000f00 */
.L_x_172:
[----:B-1----:R1:W2:Y:S02]  /*9a70*/  SYNCS.PHASECHK.TRANS64.TRYWAIT P0, [R0+URZ], R3 ;  /* 0x00000003000075a7 */ /* 0x0022a400080011ff */
[----:B--2---:R-:W-:Y:S05]  /*9a80*/  @!P0 NANOSLEEP.SYNCS 0x989680 ;  /* 0x009896800000895d */ /* 0x004fea0003900000 */
[----:B------:R-:W2:Y:S02]  /*9a90*/  @!P0 SYNCS.PHASECHK.TRANS64 P0, [R0+URZ], R3 ;  /* 0x00000003000085a7 */ /* 0x000ea400080010ff */
[----:B--2---:R-:W-:Y:S05]  /*9aa0*/  @!P0 BRA `(.L_x_172) ;  /* 0xfffffffc00f08947 */ /* 0x004fea000383ffff */
[----:B------:R-:W-:Y:S05]  /*9ab0*/  BRA `(.L_x_173) ;  /* 0xffffffa400d47947 */ /* 0x000fea000383ffff */
.L_x_80:
[----:B------:R-:W-:-:S07]  /*9ac0*/  MOV R0, UR5 ;  /* 0x0000000500007c02 */ /* 0x000fce0008000f00 */
.L_x_174:
[----:B-1----:R1:W2:Y:S02]  /*9ad0*/  SYNCS.PHASECHK.TRANS64.TRYWAIT P0, [R0+URZ], R3 ;  /* 0x00000003000075a7 */ /* 0x0022a400080011ff */
[----:B--2---:R-:W-:Y:S05]  /*9ae0*/  @!P0 NANOSLEEP.SYNCS 0x989680 ;  /* 0x009896800000895d */ /* 0x004fea0003900000 */
[----:B------:R-:W2:Y:S02]  /*9af0*/  @!P0 SYNCS.PHASECHK.TRANS64 P0, [R0+URZ], R3 ;  /* 0x00000003000085a7 */ /* 0x000ea400080010ff */
[----:B--2---:R-:W-:Y:S05]  /*9b00*/  @!P0 BRA `(.L_x_174) ;  /* 0xfffffffc00f08947 */ /* 0x004fea000383ffff */
[----:B------:R-:W-:Y:S05]  /*9b10*/  BRA `(.L_x_175) ;  /* 0xffffffa400e07947 */ /* 0x000fea000383ffff */
.L_x_81:
[----:B------:R-:W-:-:S07]  /*9b20*/  MOV R0, UR5 ;  /* 0x0000000500007c02 */ /* 0x000fce0008000f00 */
.L_x_176:
[----:B-1----:R1:W2:Y:S02]  /*9b30*/  SYNCS.PHASECHK.TRANS64.TRYWAIT P0, [R0+URZ], R3 ;  /* 0x00000003000075a7 */ /* 0x0022a400080011ff */
[----:B--2---:R-:W-:Y:S05]  /*9b40*/  @!P0 NANOSLEEP.SYNCS 0x989680 ;  /* 0x009896800000895d */ /* 0x004fea0003900000 */
[----:B------:R-:W2:Y:S02]  /*9b50*/  @!P0 SYNCS.PHASECHK.TRANS64 P0, [R0+URZ], R3 ;  /* 0x00000003000085a7 */ /* 0x000ea400080010ff */
[----:B--2---:R-:W-:Y:S05]  /*9b60*/  @!P0 BRA `(.L_x_176) ;  /* 0xfffffffc00f08947 */ /* 0x004fea000383ffff */
[----:B------:R-:W-:Y:S05]  /*9b70*/  BRA `(.L_x_177) ;  /* 0xffffffa400ec7947 */ /* 0x000fea000383ffff */
.L_x_84:
[----:B------:R-:W-:-:S07]  /*9b80*/  MOV R0, UR41 ;  /* 0x0000002900007c02 */ /* 0x000fce0008000f00 */
.L_x_178:
[----:B-1----:R1:W2:Y:S02]  /*9b90*/  SYNCS.PHASECHK.TRANS64.TRYWAIT P1, [R0+URZ+0x100], R3 ;  /* 0x00010003000075a7 */ /* 0x0022a400080211ff */
[----:B--2---:R-:W-:Y:S05]  /*9ba0*/  @!P1 NANOSLEEP.SYNCS 0x989680 ;  /* 0x009896800000995d */ /* 0x004fea0003900000 */
[----:B------:R-:W2:Y:S02]  /*9bb0*/  @!P1 SYNCS.PHASECHK.TRANS64 P1, [R0+URZ+0x100], R3 ;  /* 0x00010003000095a7 */ /* 0x000ea400080210ff */
[----:B--2---:R-:W-:Y:S05]  /*9bc0*/  @!P1 BRA `(.L_x_178) ;  /* 0xfffffffc00f09947 */ /* 0x004fea000383ffff */
[----:B------:R-:W-:Y:S05]  /*9bd0*/  BRA `(.L_x_179) ;  /* 0xffffffa800387947 */ /* 0x000fea000383ffff */
.L_x_89:
[----:B--2---:R2:W3:Y:S02]  /*9be0*/  SYNCS.PHASECHK.TRANS64.TRYWAIT P0, [R12+URZ+0x80], R9 ;  /* 0x000080090c0075a7 */ /* 0x0044e400080011ff */
[----:B---3--:R-:W-:Y:S05]  /*9bf0*/  @!P0 NANOSLEEP.SYNCS 0x989680 ;  /* 0x009896800000895d */ /* 0x008fea0003900000 */
[----:B------:R-:W3:Y:S02]  /*9c00*/  @!P0 SYNCS.PHASECHK.TRANS64 P0, [R12+URZ+0x80], R9 ;  /* 0x000080090c0085a7 */ /* 0x000ee400080010ff */
[----:B---3--:R-:W-:Y:S05]  /*9c10*/  @!P0 BRA `(.L_x_89) ;  /* 0xfffffffc00f08947 */ /* 0x008fea000383ffff */
[----:B------:R-:W-:Y:S05]  /*9c20*/  BRA `(.L_x_180) ;  /* 0xffffffac00607947 */ /* 0x000fea000383ffff */
.L_x_92:
[----:B------:R-:W-:Y:S07]  /*9c30*/  MOV R0, UR21 ;  /* 0x0000001500007c02 */ /* 0x000fee0008000f00 */
.L_x_181:
[----:B--2---:R2:W3:Y:S02]  /*9c40*/  SYNCS.PHASECHK.TRANS64.TRYWAIT P2, [R0+URZ+0x78], R11 ;  /* 0x0000780b000075a7 */ /* 0x0044e400080411ff */
[----:B---3--:R-:W-:Y:S05]  /*9c50*/  @!P2 NANOSLEEP.SYNCS 0x989680 ;  /* 0x009896800000a95d */ /* 0x008fea0003900000 */
[----:B------:R-:W3:Y:S02]  /*9c60*/  @!P2 SYNCS.PHASECHK.TRANS64 P2, [R0+URZ+0x78], R11 ;  /* 0x0000780b0000a5a7 */ /* 0x000ee400080410ff */
[----:B---3--:R-:W-:Y:S05]  /*9c70*/  @!P2 BRA `(.L_x_181) ;  /* 0xfffffffc00f0a947 */ /* 0x008fea000383ffff */
[----:B------:R-:W-:Y:S05]  /*9c80*/  BRA `(.L_x_91) ;  /* 0xffffffb000c87947 */ /* 0x000fea000383ffff */
.L_x_95:
[----:B--2---:R-:W-:Y:S07]  /*9c90*/  MOV R0, UR21 ;  /* 0x0000001500007c02 */ /* 0x004fee0008000f00 */
.L_x_182:
[----:B--2---:R2:W3:Y:S02]  /*9ca0*/  SYNCS.PHASECHK.TRANS64.TRYWAIT P0, [R0+URZ+0x50], R9 ;  /* 0x00005009000075a7 */ /* 0x0044e400080011ff */
[----:B---3--:R-:W-:Y:S05]  /*9cb0*/  @!P0 NANOSLEEP.SYNCS 0x989680 ;  /* 0x009896800000895d */ /* 0x008fea0003900000 */
[----:B------:R-:W3:Y:S02]  /*9cc0*/  @!P0 SYNCS.PHASECHK.TRANS64 P0, [R0+URZ+0x50], R9 ;  /* 0x00005009000085a7 */ /* 0x000ee400080010ff */
[----:B---3--:R-:W-:Y:S05]  /*9cd0*/  @!P0 BRA `(.L_x_182) ;  /* 0xfffffffc00f08947 */ /* 0x008fea000383ffff */
[----:B------:R-:W-:Y:S05]  /*9ce0*/  BRA `(.L_x_183) ;  /* 0xffffffb400247947 */ /* 0x000fea000383ffff */
.L_x_96:
[----:B------:R-:W-:Y:S07]  /*9cf0*/  MOV R0, UR21 ;  /* 0x0000001500007c02 */ /* 0x000fee0008000f00 */
.L_x_184:
[----:B--2---:R2:W3:Y:S02]  /*9d00*/  SYNCS.PHASECHK.TRANS64.TRYWAIT P0, [R0+URZ+0x58], R9 ;  /* 0x00005809000075a7 */ /* 0x0044e400080011ff */
[----:B---3--:R-:W-:Y:S05]  /*9d10*/  @!P0 NANOSLEEP.SYNCS 0x989680 ;  /* 0x009896800000895d */ /* 0x008fea0003900000 */
[----:B------:R-:W3:Y:S02]  /*9d20*/  @!P0 SYNCS.PHASECHK.TRANS64 P0, [R0+URZ+0x58], R9 ;  /* 0x00005809000085a7 */ /* 0x000ee400080010ff */
[----:B---3--:R-:W-:Y:S05]  /*9d30*/  @!P0 BRA `(.L_x_184) ;  /* 0xfffffffc00f08947 */ /* 0x008fea000383ffff */
[----:B------:R-:W-:Y:S05]  /*9d40*/  BRA `(.L_x_185) ;  /* 0xffffffb400807947 */ /* 0x000fea000383ffff */
.L_x_97:
[----:B------:R-:W-:Y:S07]  /*9d50*/  MOV R0, UR21 ;  /* 0x0000001500007c02 */ /* 0x000fee0008000f00 */
.L_x_186:
[----:B--2---:R2:W3:Y:S02]  /*9d60*/  SYNCS.PHASECHK.TRANS64.TRYWAIT P0, [R0+URZ+0x60], R9 ;  /* 0x00006009000075a7 */ /* 0x0044e400080011ff */
[----:B---3--:R-:W-:Y:S05]  /*9d70*/  @!P0 NANOSLEEP.SYNCS 0x989680 ;  /* 0x009896800000895d */ /* 0x008fea0003900000 */
[----:B------:R-:W3:Y:S02]  /*9d80*/  @!P0 SYNCS.PHASECHK.TRANS64 P0, [R0+URZ+0x60], R9 ;  /* 0x00006009000085a7 */ /* 0x000ee400080010ff */
[----:B---3--:R-:W-:Y:S05]  /*9d90*/  @!P0 BRA `(.L_x_186) ;  /* 0xfffffffc00f08947 */ /* 0x008fea000383ffff */
[----:B------:R-:W-:Y:S05]  /*9da0*/  BRA `(.L_x_187) ;  /* 0xffffffb400dc7947 */ /* 0x000fea000383ffff */
.L_x_98:
[----:B------:R-:W-:Y:S07]  /*9db0*/  MOV R0, UR21 ;  /* 0x0000001500007c02 */ /* 0x000fee0008000f00 */
.L_x_188:
[----:B--2---:R2:W3:Y:S02]  /*9dc0*/  SYNCS.PHASECHK.TRANS64.TRYWAIT P0, [R0+URZ+0x68], R9 ;  /* 0x00006809000075a7 */ /* 0x0044e400080011ff */
[----:B---3--:R-:W-:Y:S05]  /*9dd0*/  @!P0 NANOSLEEP.SYNCS 0x989680 ;  /* 0x009896800000895d */ /* 0x008fea0003900000 */
[----:B------:R-:W3:Y:S02]  /*9de0*/  @!P0 SYNCS.PHASECHK.TRANS64 P0, [R0+URZ+0x68], R9 ;  /* 0x00006809000085a7 */ /* 0x000ee400080010ff */
[----:B---3--:R-:W-:Y:S05]  /*9df0*/  @!P0 BRA `(.L_x_188) ;  /* 0xfffffffc00f08947 */ /* 0x008fea000383ffff */
[----:B------:R-:W-:Y:S05]  /*9e00*/  BRA `(.L_x_189) ;  /* 0xffffffb800387947 */ /* 0x000fea000383ffff */
.L_x_100:
[----:B------:R-:W-:-:S07]  /*9e10*/  MOV R0, UR21 ;  /* 0x0000001500007c02 */ /* 0x000fce0008000f00 */
.L_x_190:
[----:B--2---:R2:W4:Y:S02]  /*9e20*/  SYNCS.PHASECHK.TRANS64.TRYWAIT P0, [R0+URZ+0x50], R3 ;  /* 0x00005003000075a7 */ /* 0x00452400080011ff */
[----:B----4-:R-:W-:Y:S05]  /*9e30*/  @!P0 NANOSLEEP.SYNCS 0x989680 ;  /* 0x009896800000895d */ /* 0x010fea0003900000 */
[----:B------:R-:W4:Y:S02]  /*9e40*/  @!P0 SYNCS.PHASECHK.TRANS64 P0, [R0+URZ+0x50], R3 ;  /* 0x00005003000085a7 */ /* 0x000f2400080010ff */
[----:B----4-:R-:W-:Y:S05]  /*9e50*/  @!P0 BRA `(.L_x_190) ;  /* 0xfffffffc00f08947 */ /* 0x010fea000383ffff */
[----:B------:R-:W-:Y:S05]  /*9e60*/  BRA `(.L_x_191) ;  /* 0xffffffb800c47947 */ /* 0x000fea000383ffff */
.L_x_101:
[----:B--2---:R-:W-:-:S07]  /*9e70*/  MOV R0, UR21 ;  /* 0x0000001500007c02 */ /* 0x004fce0008000f00 */
.L_x_192:
[----:B--2---:R2:W4:Y:S02]  /*9e80*/  SYNCS.PHASECHK.TRANS64.TRYWAIT P0, [R0+URZ+0x58], R3 ;  /* 0x00005803000075a7 */ /* 0x00452400080011ff */
[----:B----4-:R-:W-:Y:S05]  /*9e90*/  @!P0 NANOSLEEP.SYNCS 0x989680 ;  /* 0x009896800000895d */ /* 0x010fea0003900000 */
[----:B------:R-:W4:Y:S02]  /*9ea0*/  @!P0 SYNCS.PHASECHK.TRANS64 P0, [R0+URZ+0x58], R3 ;  /* 0x00005803000085a7 */ /* 0x000f2400080010ff */
[----:B----4-:R-:W-:Y:S05]  /*9eb0*/  @!P0 BRA `(.L_x_192) ;  /* 0xfffffffc00f08947 */ /* 0x010fea000383ffff */
[----:B------:R-:W-:Y:S05]  /*9ec0*/  BRA `(.L_x_193) ;  /* 0xffffffb800b47947 */ /* 0x000fea000383ffff */
.L_x_102:
[----:B--2---:R-:W-:-:S07]  /*9ed0*/  MOV R0, UR21 ;  /* 0x0000001500007c02 */ /* 0x004fce0008000f00 */
.L_x_194:
[----:B--2---:R2:W4:Y:S02]  /*9ee0*/  SYNCS.PHASECHK.TRANS64.TRYWAIT P0, [R0+URZ+0x60], R3 ;  /* 0x00006003000075a7 */ /* 0x00452400080011ff */
[----:B----4-:R-:W-:Y:S05]  /*9ef0*/  @!P0 NANOSLEEP.SYNCS 0x989680 ;  /* 0x009896800000895d */ /* 0x010fea0003900000 */
[----:B------:R-:W4:Y:S02]  /*9f00*/  @!P0 SYNCS.PHASECHK.TRANS64 P0, [R0+URZ+0x60], R3 ;  /* 0x00006003000085a7 */ /* 0x000f2400080010ff */
[----:B----4-:R-:W-:Y:S05]  /*9f10*/  @!P0 BRA `(.L_x_194) ;  /* 0xfffffffc00f08947 */ /* 0x010fea000383ffff */
[----:B------:R-:W-:Y:S05]  /*9f20*/  BRA `(.L_x_195) ;  /* 0xffffffb800a47947 */ /* 0x000fea000383ffff */
.L_x_104:
[----:B-1----:R1:W2:Y:S02]  /*9f30*/  SYNCS.PHASECHK.TRANS64.TRYWAIT P0, [R3+URZ+0x80], R0 ;  /* 0x00008000030075a7 */ /* 0x0022a400080011ff */
[----:B--2---:R-:W-:Y:S05]  /*9f40*/  @!P0 NANOSLEEP.SYNCS 0x989680 ;  /* 0x009896800000895d */ /* 0x004fea0003900000 */
[----:B------:R-:W2:Y:S02]  /*9f50*/  @!P0 SYNCS.PHASECHK.TRANS64 P0, [R3+URZ+0x80], R0 ;  /* 0x00008000030085a7 */ /* 0x000ea400080010ff */
[----:B--2---:R-:W-:Y:S05]  /*9f60*/  @!P0 BRA `(.L_x_104) ;  /* 0xfffffffc00f08947 */ /* 0x004fea000383ffff */
[----:B------:R-:W-:Y:S05]  /*9f70*/  BRA `(.L_x_196) ;  /* 0xffffffbc00787947 */ /* 0x000fea000383ffff */
.L_x_115:
[----:B-1----:R-:W-:Y:S04]  /*9f80*/  MOV R2, UR43 ;  /* 0x0000002b00027c02 */ /* 0x002fe80008000f00 */
[----:B------:R1:W2:Y:S03]  /*9f90*/  SYNCS.PHASECHK.TRANS64.TRYWAIT P1, [R2+URZ+0x30], R3 ;  /* 0x00003003020075a7 */ /* 0x0002a600080211ff */
[----:B--2---:R-:W-:Y:S05]  /*9fa0*/  @!P1 NANOSLEEP.SYNCS 0x989680 ;  /* 0x009896800000995d */ /* 0x004fea0003900000 */
[----:B------:R-:W2:Y:S02]  /*9fb0*/  @!P1 SYNCS.PHASECHK.TRANS64 P1, [R2+URZ+0x30], R3 ;  /* 0x00003003020095a7 */ /* 0x000ea400080210ff */
[----:B--2---:R-:W-:Y:S05]  /*9fc0*/  @!P1 BRA `(.L_x_115) ;  /* 0xfffffffc00ec9947 */ /* 0x004fea000383ffff */
[----:B------:R-:W-:Y:S05]  /*9fd0*/  BRA `(.L_x_114) ;  /* 0xffffffc800e87947 */ /* 0x000fea000383ffff */
.L_x_117:
[----:B-1----:R1:W4:Y:S02]  /*9fe0*/  SYNCS.PHASECHK.TRANS64.TRYWAIT P0, [R75+URZ+0xa0], R0 ;  /* 0x0000a0004b0075a7 */ /* 0x00232400080011ff */
[----:B----4-:R-:W-:Y:S05]  /*9ff0*/  @!P0 NANOSLEEP.SYNCS 0x989680 ;  /* 0x009896800000895d */ /* 0x010fea0003900000 */
[----:B------:R-:W4:Y:S02]  /*a000*/  @!P0 SYNCS.PHASECHK.TRANS64 P0, [R75+URZ+0xa0], R0 ;  /* 0x0000a0004b0085a7 */ /* 0x000f2400080010ff */
[----:B----4-:R-:W-:Y:S05]  /*a010*/  @!P0 BRA `(.L_x_117) ;  /* 0xfffffffc00f08947 */ /* 0x010fea000383ffff */
[----:B------:R-:W-:Y:S05]  /*a020*/  BRA `(.L_x_116) ;  /* 0xffffffcc00107947 */ /* 0x000fea000383ffff */
.L_x_126:
[----:B-1----:R1:W3:Y:S02]  /*a030*/  SYNCS.PHASECHK.TRANS64.TRYWAIT P0, [R3+URZ+0x30], R0 ;  /* 0x00003000030075a7 */ /* 0x0022e400080011ff */
[----:B---3--:R-:W-:Y:S05]  /*a040*/  @!P0 NANOSLEEP.SYNCS 0x989680 ;  /* 0x009896800000895d */ /* 0x008fea0003900000 */
[----:B------:R-:W3:Y:S02]  /*a050*/  @!P0 SYNCS.PHASECHK.TRANS64 P0, [R3+URZ+0x30], R0 ;  /* 0x00003000030085a7 */ /* 0x000ee400080010ff */
[----:B---3--:R-:W-:Y:S05]  /*a060*/  @!P0 BRA `(.L_x_126) ;  /* 0xfffffffc00f08947 */ /* 0x008fea000383ffff */
[----:B------:R-:W-:Y:S05]  /*a070*/  BRA `(.L_x_125) ;  /* 0xffffffd400407947 */ /* 0x000fea000383ffff */
.L_x_134:
[----:B-1----:R1:W3:Y:S02]  /*a080*/  SYNCS.PHASECHK.TRANS64.TRYWAIT P0, [R0+URZ+0x30], R7 ;  /* 0x00003007000075a7 */ /* 0x0022e400080011ff */
[----:B---3--:R-:W-:Y:S05]  /*a090*/  @!P0 NANOSLEEP.SYNCS 0x989680 ;  /* 0x009896800000895d */ /* 0x008fea0003900000 */
[----:B------:R-:W3:Y:S02]  /*a0a0*/  @!P0 SYNCS.PHASECHK.TRANS64 P0, [R0+URZ+0x30], R7 ;  /* 0x00003007000085a7 */ /* 0x000ee400080010ff */
[----:B---3--:R-:W-:Y:S05]  /*a0b0*/  @!P0 BRA `(.L_x_134) ;  /* 0xfffffffc00f08947 */ /* 0x008fea000383ffff */
[----:B------:R-:W-:Y:S05]  /*a0c0*/  BRA `(.L_x_133) ;  /* 0xffffffdc00987947 */ /* 0x000fea000383ffff */
.L_x_142:
[----:B-1----:R1:W3:Y:S02]  /*a0d0*/  SYNCS.PHASECHK.TRANS64.TRYWAIT P0, [R0+URZ+0x30], R5 ;  /* 0x00003005000075a7 */ /* 0x0022e400080011ff */
[----:B---3--:R-:W-:Y:S05]  /*a0e0*/  @!P0 NANOSLEEP.SYNCS 0x989680 ;  /* 0x009896800000895d */ /* 0x008fea0003900000 */
[----:B------:R-:W3:Y:S02]  /*a0f0*/  @!P0 SYNCS.PHASECHK.TRANS64 P0, [R0+URZ+0x30], R5 ;  /* 0x00003005000085a7 */ /* 0x000ee400080010ff */
[----:B---3--:R-:W-:Y:S05]  /*a100*/  @!P0 BRA `(.L_x_142) ;  /* 0xfffffffc00f08947 */ /* 0x008fea000383ffff */
[----:B------:R-:W-:Y:S05]  /*a110*/  BRA `(.L_x_141) ;  /* 0xffffffe400f07947 */ /* 0x000fea000383ffff */
        .weak           $__internal_0_$__cuda_sm10x_tcgen05_guardrail_trap_col_being_dealloced_not_returned_by_alloc
        .type           $__internal_0_$__cuda_sm10x_tcgen05_guardrail_trap_col_being_dealloced_not_returned_by_alloc,@function
        .size           $__internal_0_$__cuda_sm10x_tcgen05_guardrail_trap_col_being_dealloced_not_returned_by_alloc,($__internal_1_$__cuda_sm10x_tcgen05_guardrail_trap_phase_invalid_during_alloc - $__internal_0_$__cuda_sm10x_tcgen05_guardrail_trap_col_being_dealloced_not_returned_by_alloc)
$__internal_0_$__cuda_sm10x_tcgen05_guardrail_trap_col_being_dealloced_not_returned_by_alloc:
[----:B------:R-:W-:Y:S05]  /*a120*/  BPT.TRAP 0x1 ;  /* 0x000000040000795c */ /* 0x000fea0000300000 */
[----:B------:R-:W-:-:S04]  /*a130*/  HFMA2 R3, -RZ, RZ, 0, 0 ;  /* 0x00000000ff037431 */ /* 0x000fc800000001ff */
[----:B------:R-:W-:Y:S05]  /*a140*/  RET.REL.NODEC R2 `(_ZN7cutlass13device_kernelINS_4gemm6kernel13GemmUniversalIN4cute5tupleIJiiiiEEENS1_10collective13CollectiveMmaINS1_35MainloopSm100TmaUmmaWarpSpecializedILi3ELi2ELi4ENS5_IJNS4_1CILi2EEESB_NSA_ILi1EEEEEEEENS5_IJNSA_ILi128EEESF_NSA_ILi64EEEEEENS_10tfloat32_tENS5_IJlSC_lEEESI_SJ_NS4_8TiledMMAINS4_8MMA_AtomIJNS4_23SM100_MMA_TF32_2x1SM_SSISI_SI_fLi128ELi128ELNS4_4UMMA5MajorE0ELSO_0ELNSN_7ScaleInE0ELSP_0EEEEEENS4_6LayoutINS5_IJSC_SC_SC_EEENS5_IJNSA_ILi0EEESU_SU_EEEEENS5_IJNS4_10UnderscoreESX_SX_EEEEENS4_28SM100_TMA_2SM_LOAD_MULTICASTENS4_14ComposedLayoutINS4_7SwizzleILi3ELi4ELi3EEENS4_18smem_ptr_flag_bitsILi32EEENSS_INS5_IJNSA_ILi8EEENSA_ILi32EEEEEENS5_IJS17_SC_EEEEEEEvNS4_8identityENS4_18SM100_TMA_2SM_LOADES1B_vS1C_EENS_8epilogue10collective18CollectiveEpilogueINS1F_23Sm100TmaWarpSpecializedILi4ELi2ELi16ELb1ELb0EEEJNS5_IJSG_SF_SG_EEENS5_IJNSS_ISG_SC_EENSS_INS5_IJNSA_ILi16EEESB_EEENS5_IJSC_SG_EEEEEEEESI_SJ_SI_SJ_NS1F_6fusion15FusionCallbacksIS1J_NS1R_17LinearCombinationISI_fSI_fLNS_15FloatRoundStyleE2EEES1K_S1Q_JEEENS4_5SM1004TMEM4LOAD26SM100_TMEM_LOAD_32dp32b16xENS4_13SM90_TMA_LOADENS11_INS12_ILi2ELi4ELi3EEES15_NSS_INS5_IJS16_S1M_EEENS5_IJS1M_SC_EEEEEEENS4_39AutoVectorizingCopyWithAssumedAlignmentILi128EEENS4_14SM90_TMA_STOREES26_S28_S28_EEEvvEEEEvNT_6ParamsE) ;  /* 0xffffff5c02ac7950 */ /* 0x000fea0003c3ffff */
        .weak           $__internal_1_$__cuda_sm10x_tcgen05_guardrail_trap_phase_invalid_during_alloc
        .type           $__internal_1_$__cuda_sm10x_tcgen05_guardrail_trap_phase_invalid_during_alloc,@function
        .size           $__internal_1_$__cuda_sm10x_tcgen05_guardrail_trap_phase_invalid_during_alloc,($__internal_2_$__cuda_sm10x_tcgen05_guardrail_trap_unallocated_columns_being_dealloced - $__internal_1_$__cuda_sm10x_tcgen05_guardrail_trap_phase_invalid_during_alloc)
$__internal_1_$__cuda_sm10x_tcgen05_guardrail_trap_phase_invalid_during_alloc:
[----:B------:R-:W-:Y:S05]  /*a150*/  BPT.TRAP 0x1 ;  /* 0x000000040000795c */ /* 0x000fea0000300000 */
[----:B------:R-:W-:-:S04]  /*a160*/  MOV R5, 0x0 ;  /* 0x0000000000057802 */ /* 0x000fc80000000f00 */
[----:B------:R-:W-:Y:S05]  /*a170*/  RET.REL.NODEC R4 `(_ZN7cutlass13device_kernelINS_4gemm6kernel13GemmUniversalIN4cute5tupleIJiiiiEEENS1_10collective13CollectiveMmaINS1_35MainloopSm100TmaUmmaWarpSpecializedILi3ELi2ELi4ENS5_IJNS4_1CILi2EEESB_NSA_ILi1EEEEEEEENS5_IJNSA_ILi128EEESF_NSA_ILi64EEEEEENS_10tfloat32_tENS5_IJlSC_lEEESI_SJ_NS4_8TiledMMAINS4_8MMA_AtomIJNS4_23SM100_MMA_TF32_2x1SM_SSISI_SI_fLi128ELi128ELNS4_4UMMA5MajorE0ELSO_0ELNSN_7ScaleInE0ELSP_0EEEEEENS4_6LayoutINS5_IJSC_SC_SC_EEENS5_IJNSA_ILi0EEESU_SU_EEEEENS5_IJNS4_10UnderscoreESX_SX_EEEEENS4_28SM100_TMA_2SM_LOAD_MULTICASTENS4_14ComposedLayoutINS4_7SwizzleILi3ELi4ELi3EEENS4_18smem_ptr_flag_bitsILi32EEENSS_INS5_IJNSA_ILi8EEENSA_ILi32EEEEEENS5_IJS17_SC_EEEEEEEvNS4_8identityENS4_18SM100_TMA_2SM_LOADES1B_vS1C_EENS_8epilogue10collective18CollectiveEpilogueINS1F_23Sm100TmaWarpSpecializedILi4ELi2ELi16ELb1ELb0EEEJNS5_IJSG_SF_SG_EEENS5_IJNSS_ISG_SC_EENSS_INS5_IJNSA_ILi16EEESB_EEENS5_IJSC_SG_EEEEEEEESI_SJ_SI_SJ_NS1F_6fusion15FusionCallbacksIS1J_NS1R_17LinearCombinationISI_fSI_fLNS_15FloatRoundStyleE2EEES1K_S1Q_JEEENS4_5SM1004TMEM4LOAD26SM100_TMEM_LOAD_32dp32b16xENS4_13SM90_TMA_LOADENS11_INS12_ILi2ELi4ELi3EEES15_NSS_INS5_IJS16_S1M_EEENS5_IJS1M_SC_EEEEEEENS4_39AutoVectorizingCopyWithAssumedAlignmentILi128EEENS4_14SM90_TMA_STOREES26_S28_S28_EEEvvEEEEvNT_6ParamsE) ;  /* 0xffffff5c04a07950 */ /* 0x000fea0003c3ffff */
        .weak           $__internal_2_$__cuda_sm10x_tcgen05_guardrail_trap_unallocated_columns_being_dealloced
        .type           $__internal_2_$__cuda_sm10x_tcgen05_guardrail_trap_unallocated_columns_being_dealloced,@function
        .size           $__internal_2_$__cuda_sm10x_tcgen05_guardrail_trap_unallocated_columns_being_dealloced,(.L_x_198 - $__internal_2_$__cuda_sm10x_tcgen05_guardrail_trap_unallocated_columns_being_dealloced)
$__internal_2_$__cuda_sm10x_tcgen05_guardrail_trap_unallocated_columns_being_dealloced:
[----:B------:R-:W-:Y:S05]  /*a180*/  BPT.TRAP 0x1 ;  /* 0x000000040000795c */ /* 0x000fea0000300000 */
[----:B------:R-:W-:-:S04]  /*a190*/  HFMA2 R3, -RZ, RZ, 0, 0 ;  /* 0x00000000ff037431 */ /* 0x000fc800000001ff */
[----:B------:R-:W-:Y:S05]  /*a1a0*/  RET.REL.NODEC R2 `(_ZN7cutlass13device_kernelINS_4gemm6kernel13GemmUniversalIN4cute5tupleIJiiiiEEENS1_10collective13CollectiveMmaINS1_35MainloopSm100TmaUmmaWarpSpecializedILi3ELi2ELi4ENS5_IJNS4_1CILi2EEESB_NSA_ILi1EEEEEEEENS5_IJNSA_ILi128EEESF_NSA_ILi64EEEEEENS_10tfloat32_tENS5_IJlSC_lEEESI_SJ_NS4_8TiledMMAINS4_8MMA_AtomIJNS4_23SM100_MMA_TF32_2x1SM_SSISI_SI_fLi128ELi128ELNS4_4UMMA5MajorE0ELSO_0ELNSN_7ScaleInE0ELSP_0EEEEEENS4_6LayoutINS5_IJSC_SC_SC_EEENS5_IJNSA_ILi0EEESU_SU_EEEEENS5_IJNS4_10UnderscoreESX_SX_EEEEENS4_28SM100_TMA_2SM_LOAD_MULTICASTENS4_14ComposedLayoutINS4_7SwizzleILi3ELi4ELi3EEENS4_18smem_ptr_flag_bitsILi32EEENSS_INS5_IJNSA_ILi8EEENSA_ILi32EEEEEENS5_IJS17_SC_EEEEEEEvNS4_8identityENS4_18SM100_TMA_2SM_LOADES1B_vS1C_EENS_8epilogue10collective18CollectiveEpilogueINS1F_23Sm100TmaWarpSpecializedILi4ELi2ELi16ELb1ELb0EEEJNS5_IJSG_SF_SG_EEENS5_IJNSS_ISG_SC_EENSS_INS5_IJNSA_ILi16EEESB_EEENS5_IJSC_SG_EEEEEEEESI_SJ_SI_SJ_NS1F_6fusion15FusionCallbacksIS1J_NS1R_17LinearCombinationISI_fSI_fLNS_15FloatRoundStyleE2EEES1K_S1Q_JEEENS4_5SM1004TMEM4LOAD26SM100_TMEM_LOAD_32dp32b16xENS4_13SM90_TMA_LOADENS11_INS12_ILi2ELi4ELi3EEES15_NSS_INS5_IJS16_S1M_EEENS5_IJS1M_SC_EEEEEEENS4_39AutoVectorizingCopyWithAssumedAlignmentILi128EEENS4_14SM90_TMA_STOREES26_S28_S28_EEEvvEEEEvNT_6ParamsE) ;  /* 0xffffff5c02947950 */ /* 0x000fea0003c3ffff */
.L_x_197:
[----:B------:R-:W-:-:S00]  /*a1b0*/  BRA `(.L_x_197) ;  /* 0xfffffffc00fc7947 */ /* 0x000fc0000383ffff */
[----:B------:R-:W-:-:S00]  /*a1c0*/  NOP ;  /* 0x0000000000007918 */ /* 0x000fc00000000000 */
        /* <DEDUP_REMOVED lines=11> */
.L_x_198:


//--------------------- .nv.global.init           --------------------------
	.section	.nv.global.init,"aw",@progbits
.nv.global.init:
	.type		$str$27,@object
	.size		$str$27,($str$28 - $str$27)
$str$27:
        /*0000*/ 	.byte	0x28, 0x61, 0x64, 0x64, 0x72, 0x65, 0x73, 0x73, 0x20, 0x26, 0x20, 0x6d, 0x61, 0x73, 0x6b, 0x29
        /*0010*/ 	.byte	0x20, 0x3d, 0x3d, 0x20, 0x30, 0x00
	.type		$str$28,@object
	.size		$str$28,($str$26 - $str$28)
$str$28:
        /*0016*/ 	.byte	0x2f, 0x74, 0x6d, 0x70, 0x2f, 0x63, 0x75, 0x74, 0x6c, 0x61, 0x73, 0x73, 0x5f, 0x73, 0x77, 0x65
        /*0026*/ 	.byte	0x65, 0x70, 0x5f, 0x73, 0x72, 0x63, 0x2f, 0x69, 0x6e, 0x63, 0x6c, 0x75, 0x64, 0x65, 0x2f, 0x63
        /*0036*/ 	.byte	0x75, 0x74, 0x65, 0x2f, 0x70, 0x6f, 0x69, 0x6e, 0x74, 0x65, 0x72, 0x5f, 0x66, 0x6c, 0x61, 0x67
        /*0046*/ 	.byte	0x67, 0x65, 0x64, 0x2e, 0x68, 0x70, 0x70, 0x00
	.type		$str$26,@object
	.size		$str$26,($str$25 - $str$26)
$str$26:
        /*004e*/ 	.byte	0x2f, 0x74, 0x6d, 0x70, 0x2f, 0x63, 0x75, 0x74, 0x6c, 0x61, 0x73, 0x73, 0x5f, 0x73, 0x77, 0x65
        /*005e*/ 	.byte	0x65, 0x70, 0x5f, 0x73, 0x72, 0x63, 0x2f, 0x69, 0x6e, 0x63, 0x6c, 0x75, 0x64, 0x65, 0x2f, 0x63
        /*006e*/ 	.byte	0x75, 0x74, 0x65, 0x2f, 0x61, 0x74, 0x6f, 0x6d, 0x2f, 0x63, 0x6f, 0x70, 0x79, 0x5f, 0x74, 0x72
        /*007e*/ 	.byte	0x61, 0x69, 0x74, 0x73, 0x5f, 0x73, 0x6d, 0x31, 0x30, 0x30, 0x2e, 0x68, 0x70, 0x70, 0x00
	.type		$str$25,@object
	.size		$str$25,(__unnamed_1 - $str$25)
$str$25:
        /*008d*/ 	.byte	0x28, 0x28, 0x75, 0x69, 0x6e, 0x74, 0x33, 0x32, 0x5f, 0x74, 0x28, 0x74, 0x68, 0x72, 0x65, 0x61
        /*009d*/ 	.byte	0x64, 0x49, 0x64, 0x78, 0x2e, 0x78, 0x29, 0x20, 0x2f, 0x20, 0x33, 0x32, 0x29, 0x20, 0x25, 0x20
        /*00ad*/ 	.byte	0x34, 0x29, 0x20, 0x3d, 0x3d, 0x20, 0x28, 0x28, 0x28, 0x74, 0x6d, 0x65, 0x6d, 0x5f, 0x61, 0x64
        /*00bd*/ 	.byte	0x64, 0x72, 0x20, 0x3e, 0x3e, 0x20, 0x31, 0x36, 0x29, 0x20, 0x2f, 0x20, 0x33, 0x32, 0x29, 0x20
        /*00cd*/ 	.byte	0x25, 0x20, 0x34, 0x29, 0x00
	.type		__unnamed_1,@object
	.size		__unnamed_1,(__unnamed_2 - __unnamed_1)
__unnamed_1:
        /*00d2*/ 	.byte	0x61, 0x75, 0x74, 0x6f, 0x20, 0x63, 0x75, 0x74, 0x65, 0x3a, 0x3a, 0x61, 0x73, 0x5f, 0x70, 0x6f
        /* <DEDUP_REMOVED lines=24> */
        /*0262*/ 	.byte	0x43, 0x3c, 0x32, 0x30, 0x34, 0x38, 0x3e, 0x3e, 0x3e, 0x3e, 0x5d, 0x00
	.type		__unnamed_2,@object
	.size		__unnamed_2,(.L_2 - __unnamed_2)
__unnamed_2:
        /* <DEDUP_REMOVED lines=42> */
        /*050e*/ 	.byte	0x3e, 0x5d, 0x00
.L_2:


//--------------------- .nv.shared._ZN7cutlass13device_kernelINS_4gemm6kernel13GemmUniversalIN4cute5tupleIJiiiiEEENS1_10collective13CollectiveMmaINS1_35MainloopSm100TmaUmmaWarpSpecializedILi3ELi2ELi4ENS5_IJNS4_1CILi2EEESB_NSA_ILi1EEEEEEEENS5_IJNSA_ILi128EEESF_NSA_ILi64EEEEEENS_10tfloat32_tENS5_IJlSC_lEEESI_SJ_NS4_8TiledMMAINS4_8MMA_AtomIJNS4_23SM100_MMA_TF32_2x1SM_SSISI_SI_fLi128ELi128ELNS4_4UMMA5MajorE0ELSO_0ELNSN_7ScaleInE0ELSP_0EEEEEENS4_6LayoutINS5_IJSC_SC_SC_EEENS5_IJNSA_ILi0EEESU_SU_EEEEENS5_IJNS4_10UnderscoreESX_SX_EEEEENS4_28SM100_TMA_2SM_LOAD_MULTICASTENS4_14ComposedLayoutINS4_7SwizzleILi3ELi4ELi3EEENS4_18smem_ptr_flag_bitsILi32EEENSS_INS5_IJNSA_ILi8EEENSA_ILi32EEEEEENS5_IJS17_SC_EEEEEEEvNS4_8identityENS4_18SM100_TMA_2SM_LOADES1B_vS1C_EENS_8epilogue10collective18CollectiveEpilogueINS1F_23Sm100TmaWarpSpecializedILi4ELi2ELi16ELb1ELb0EEEJNS5_IJSG_SF_SG_EEENS5_IJNSS_ISG_SC_EENSS_INS5_IJNSA_ILi16EEESB_EEENS5_IJSC_SG_EEEEEEEESI_SJ_SI_SJ_NS1F_6fusion15FusionCallbacksIS1J_NS1R_17LinearCombinationISI_fSI_fLNS_15FloatRoundStyleE2EEES1K_S1Q_JEEENS4_5SM1004TMEM4LOAD26SM100_TMEM_LOAD_32dp32b16xENS4_13SM90_TMA_LOADENS11_INS12_ILi2ELi4ELi3EEES15_NSS_INS5_IJS16_S1M_EEENS5_IJS1M_SC_EEEEEEENS4_39AutoVectorizingCopyWithAssumedAlignmentILi128EEENS4_14SM90_TMA_STOREES26_S28_S28_EEEvvEEEEvNT_6ParamsE --------------------------
	.section	.nv.shared._ZN7cutlass13device_kernelINS_4gemm6kernel13GemmUniversalIN4cute5tupleIJiiiiEEENS1_10collective13CollectiveMmaINS1_35MainloopSm100TmaUmmaWarpSpecializedILi3ELi2ELi4ENS5_IJNS4_1CILi2EEESB_NSA_ILi1EEEEEEEENS5_IJNSA_ILi128EEESF_NSA_ILi64EEEEEENS_10tfloat32_tENS5_IJlSC_lEEESI_SJ_NS4_8TiledMMAINS4_8MMA_AtomIJNS4_23SM100_MMA_TF32_2x1SM_SSISI_SI_fLi128ELi128ELNS4_4UMMA5MajorE0ELSO_0ELNSN_7ScaleInE0ELSP_0EEEEEENS4_6LayoutINS5_IJSC_SC_SC_EEENS5_IJNSA_ILi0EEESU_SU_EEEEENS5_IJNS4_10UnderscoreESX_SX_EEEEENS4_28SM100_TMA_2SM_LOAD_MULTICASTENS4_14ComposedLayoutINS4_7SwizzleILi3ELi4ELi3EEENS4_18smem_ptr_flag_bitsILi32EEENSS_INS5_IJNSA_ILi8EEENSA_ILi32EEEEEENS5_IJS17_SC_EEEEEEEvNS4_8identityENS4_18SM100_TMA_2SM_LOADES1B_vS1C_EENS_8epilogue10collective18CollectiveEpilogueINS1F_23Sm100TmaWarpSpecializedILi4ELi2ELi16ELb1ELb0EEEJNS5_IJSG_SF_SG_EEENS5_IJNSS_ISG_SC_EENSS_INS5_IJNSA_ILi16EEESB_EEENS5_IJSC_SG_EEEEEEEESI_SJ_SI_SJ_NS1F_6fusion15FusionCallbacksIS1J_NS1R_17LinearCombinationISI_fSI_fLNS_15FloatRoundStyleE2EEES1K_S1Q_JEEENS4_5SM1004TMEM4LOAD26SM100_TMEM_LOAD_32dp32b16xENS4_13SM90_TMA_LOADENS11_INS12_ILi2ELi4ELi3EEES15_NSS_INS5_IJS16_S1M_EEENS5_IJS1M_SC_EEEEEEENS4_39AutoVectorizingCopyWithAssumedAlignmentILi128EEENS4_14SM90_TMA_STOREES26_S28_S28_EEEvvEEEEvNT_6ParamsE,"aw",@nobits
	.sectionflags	@""
	.align	16
	.zero		1024


//--------------------- .nv.shared.reserved.0     --------------------------
	.section	.nv.shared.reserved.0,"aw",@nobits
	.weak		__nv_reservedSMEM_offset_0_alias
	.size		__nv_reservedSMEM_offset_0_alias, 0, 64
	.other		__nv_reservedSMEM_offset_0_alias,@"STO_CUDA_RESERVED_SHARED STV_DEFAULT"
__nv_reservedSMEM_offset_0_alias:
	.zero		0
.nv.shared.reserved.0:
	.zero		64
	.weak		__nv_reservedSMEM_tcgen05_partition
	.type		__nv_reservedSMEM_tcgen05_partition,@object
	.size		__nv_reservedSMEM_tcgen05_partition,(.L_0 - __nv_reservedSMEM_tcgen05_partition)
__nv_reservedSMEM_tcgen05_partition:
	.zero		32
.L_0:


//--------------------- .nv.global                --------------------------
	.section	.nv.global,"aw",@nobits
.nv.global:
	.type		_ZN40_INTERNAL_d275e862_4_k_cu_13b88475_102544cute1_E,@object
	.size		_ZN40_INTERNAL_d275e862_4_k_cu_13b88475_102544cute1_E,(_ZN40_INTERNAL_d275e862_4_k_cu_13b88475_102544cuda3std3__45__cpo6cbeginE - _ZN40_INTERNAL_d275e862_4_k_cu_13b88475_102544cute1_E)
_ZN40_INTERNAL_d275e862_4_k_cu_13b88475_102544cute1_E:
	.zero		1
	.type		_ZN40_INTERNAL_d275e862_4_k_cu_13b88475_102544cuda3std3__45__cpo6cbeginE,@object
	.size		_ZN40_INTERNAL_d275e862_4_k_cu_13b88475_102544cuda3std3__45__cpo6cbeginE,(_ZN40_INTERNAL_d275e862_4_k_cu_13b88475_102544cuda3std3__48in_placeE - _ZN40_INTERNAL_d275e862_4_k_cu_13b88475_102544cuda3std3__45__cpo6cbeginE)
_ZN40_INTERNAL_d275e862_4_k_cu_13b88475_102544cuda3std3__45__cpo6cbeginE:
	.zero		1
	.type		_ZN40_INTERNAL_d275e862_4_k_cu_13b88475_102544cuda3std3__48in_placeE,@object
	.size		_ZN40_INTERNAL_d275e862_4_k_cu_13b88475_102544cuda3std3__48in_placeE,(_ZN40_INTERNAL_d275e862_4_k_cu_13b88475_102544cuda3std6ranges3__45__cpo9iter_moveE - _ZN40_INTERNAL_d275e862_4_k_cu_13b88475_102544cuda3std3__48in_placeE)
_ZN40_INTERNAL_d275e862_4_k_cu_13b88475_102544cuda3std3__48in_placeE:
	.zero		1
	.type		_ZN40_INTERNAL_d275e862_4_k_cu_13b88475_102544cuda3std6ranges3__45__cpo9iter_moveE,@object
	.size		_ZN40_INTERNAL_d275e862_4_k_cu_13b88475_102544cuda3std6ranges3__45__cpo9iter_moveE,(_ZN40_INTERNAL_d275e862_4_k_cu_13b88475_102544cuda3std3__45__cpo5beginE - _ZN40_INTERNAL_d275e862_4_k_cu_13b88475_102544cuda3std6ranges3__45__cpo9iter_moveE)
_ZN40_INTERNAL_d275e862_4_k_cu_13b88475_102544cuda3std6ranges3__45__cpo9iter_moveE:
	.zero		1
	.type		_ZN40_INTERNAL_d275e862_4_k_cu_13b88475_102544cuda3std3__45__cpo5beginE,@object
	.size		_ZN40_INTERNAL_d275e862_4_k_cu_13b88475_102544cuda3std3__45__cpo5beginE,(_ZN40_INTERNAL_d275e862_4_k_cu_13b88475_102544cuda3std3__442_GLOBAL__N__d275e862_4_k_cu_13b88475_102546ignoreE - _ZN40_INTERNAL_d275e862_4_k_cu_13b88475_102544cuda3std3__45__cpo5beginE)
_ZN40_INTERNAL_d275e862_4_k_cu_13b88475_102544cuda3std3__45__cpo5beginE:
	.zero		1
	.type		_ZN40_INTERNAL_d275e862_4_k_cu_13b88475_102544cuda3std3__442_GLOBAL__N__d275e862_4_k_cu_13b88475_102546ignoreE,@object
	.size		_ZN40_INTERNAL_d275e862_4_k_cu_13b88475_102544cuda3std3__442_GLOBAL__N__d275e862_4_k_cu_13b88475_102546ignoreE,(_ZN40_INTERNAL_d275e862_4_k_cu_13b88475_102544cute7productE - _ZN40_INTERNAL_d275e862_4_k_cu_13b88475_102544cuda3std3__442_GLOBAL__N__d275e862_4_k_cu_13b88475_102546ignoreE)
_ZN40_INTERNAL_d275e862_4_k_cu_13b88475_102544cuda3std3__442_GLOBAL__N__d275e862_4_k_cu_13b88475_102546ignoreE:
	.zero		1
	.type		_ZN40_INTERNAL_d275e862_4_k_cu_13b88475_102544cute7productE,@object
	.size		_ZN40_INTERNAL_d275e862_4_k_cu_13b88475_102544cute7productE,(_ZN40_INTERNAL_d275e862_4_k_cu_13b88475_102544cuda3std3__45__cpo3endE - _ZN40_INTERNAL_d275e862_4_k_cu_13b88475_102544cute7productE)
_ZN40_INTERNAL_d275e862_4_k_cu_13b88475_102544cute7productE:
	.zero		1
	.type		_ZN40_INTERNAL_d275e862_4_k_cu_13b88475_102544cuda3std3__45__cpo3endE,@object
	.size		_ZN40_INTERNAL_d275e862_4_k_cu_13b88475_102544cuda3std3__45__cpo3endE,(_ZN40_INTERNAL_d275e862_4_k_cu_13b88475_102544cuda3std3__419piecewise_constructE - _ZN40_INTERNAL_d275e862_4_k_cu_13b88475_102544cuda3std3__45__cpo3endE)
_ZN40_INTERNAL_d275e862_4_k_cu_13b88475_102544cuda3std3__45__cpo3endE:
	.zero		1
	.type		_ZN40_INTERNAL_d275e862_4_k_cu_13b88475_102544cuda3std3__419piecewise_constructE,@object
	.size		_ZN40_INTERNAL_d275e862_4_k_cu_13b88475_102544cuda3std3__419piecewise_constructE,(_ZN40_INTERNAL_d275e862_4_k_cu_13b88475_102544cuda3std3__45__cpo4cendE - _ZN40_INTERNAL_d275e862_4_k_cu_13b88475_102544cuda3std3__419piecewise_constructE)
_ZN40_INTERNAL_d275e862_4_k_cu_13b88475_102544cuda3std3__419piecewise_constructE:
	.zero		1
	.type		_ZN40_INTERNAL_d275e862_4_k_cu_13b88475_102544cuda3std3__45__cpo4cendE,@object
	.size		_ZN40_INTERNAL_d275e862_4_k_cu_13b88475_102544cuda3std3__45__cpo4cendE,(_ZN40_INTERNAL_d275e862_4_k_cu_13b88475_102544cuda3std6ranges3__45__cpo4swapE - _ZN40_INTERNAL_d275e862_4_k_cu_13b88475_102544cuda3std3__45__cpo4cendE)
_ZN40_INTERNAL_d275e862_4_k_cu_13b88475_102544cuda3std3__45__cpo4cendE:
	.zero		1
	.type		_ZN40_INTERNAL_d275e862_4_k_cu_13b88475_102544cuda3std6ranges3__45__cpo4swapE,@object
	.size		_ZN40_INTERNAL_d275e862_4_k_cu_13b88475_102544cuda3std6ranges3__45__cpo4swapE,(.L_10 - _ZN40_INTERNAL_d275e862_4_k_cu_13b88475_102544cuda3std6ranges3__45__cpo4swapE)
_ZN40_INTERNAL_d275e862_4_k_cu_13b88475_102544cuda3std6ranges3__45__cpo4swapE:
	.zero		1
.L_10:


//--------------------- .nv.constant0._ZN7cutlass13device_kernelINS_4gemm6kernel13GemmUniversalIN4cute5tupleIJiiiiEEENS1_10collective13CollectiveMmaINS1_35MainloopSm100TmaUmmaWarpSpecializedILi3ELi2ELi4ENS5_IJNS4_1CILi2EEESB_NSA_ILi1EEEEEEEENS5_IJNSA_ILi128EEESF_NSA_ILi64EEEEEENS_10tfloat32_tENS5_IJlSC_lEEESI_SJ_NS4_8TiledMMAINS4_8MMA_AtomIJNS4_23SM100_MMA_TF32_2x1SM_SSISI_SI_fLi128ELi128ELNS4_4UMMA5MajorE0ELSO_0ELNSN_7ScaleInE0ELSP_0EEEEEENS4_6LayoutINS5_IJSC_SC_SC_EEENS5_IJNSA_ILi0EEESU_SU_EEEEENS5_IJNS4_10UnderscoreESX_SX_EEEEENS4_28SM100_TMA_2SM_LOAD_MULTICASTENS4_14ComposedLayoutINS4_7SwizzleILi3ELi4ELi3EEENS4_18smem_ptr_flag_bitsILi32EEENSS_INS5_IJNSA_ILi8EEENSA_ILi32EEEEEENS5_IJS17_SC_EEEEEEEvNS4_8identityENS4_18SM100_TMA_2SM_LOADES1B_vS1C_EENS_8epilogue10collective18CollectiveEpilogueINS1F_23Sm100TmaWarpSpecializedILi4ELi2ELi16ELb1ELb0EEEJNS5_IJSG_SF_SG_EEENS5_IJNSS_ISG_SC_EENSS_INS5_IJNSA_ILi16EEESB_EEENS5_IJSC_SG_EEEEEEEESI_SJ_SI_SJ_NS1F_6fusion15FusionCallbacksIS1J_NS1R_17LinearCombinationISI_fSI_fLNS_15FloatRoundStyleE2EEES1K_S1Q_JEEENS4_5SM1004TMEM4LOAD26SM100_TMEM_LOAD_32dp32b16xENS4_13SM90_TMA_LOADENS11_INS12_ILi2ELi4ELi3EEES15_NSS_INS5_IJS16_S1M_EEENS5_IJS1M_SC_EEEEEEENS4_39AutoVectorizingCopyWithAssumedAlignmentILi128EEENS4_14SM90_TMA_STOREES26_S28_S28_EEEvvEEEEvNT_6ParamsE --------------------------
	.section	.nv.constant0._ZN7cutlass13device_kernelINS_4gemm6kernel13GemmUniversalIN4cute5tupleIJiiiiEEENS1_10collective13CollectiveMmaINS1_35MainloopSm100TmaUmmaWarpSpecializedILi3ELi2ELi4ENS5_IJNS4_1CILi2EEESB_NSA_ILi1EEEEEEEENS5_IJNSA_ILi128EEESF_NSA_ILi64EEEEEENS_10tfloat32_tENS5_IJlSC_lEEESI_SJ_NS4_8TiledMMAINS4_8MMA_AtomIJNS4_23SM100_MMA_TF32_2x1SM_SSISI_SI_fLi128ELi128ELNS4_4UMMA5MajorE0ELSO_0ELNSN_7ScaleInE0ELSP_0EEEEEENS4_6LayoutINS5_IJSC_SC_SC_EEENS5_IJNSA_ILi0EEESU_SU_EEEEENS5_IJNS4_10UnderscoreESX_SX_EEEEENS4_28SM100_TMA_2SM_LOAD_MULTICASTENS4_14ComposedLayoutINS4_7SwizzleILi3ELi4ELi3EEENS4_18smem_ptr_flag_bitsILi32EEENSS_INS5_IJNSA_ILi8EEENSA_ILi32EEEEEENS5_IJS17_SC_EEEEEEEvNS4_8identityENS4_18SM100_TMA_2SM_LOADES1B_vS1C_EENS_8epilogue10collective18CollectiveEpilogueINS1F_23Sm100TmaWarpSpecializedILi4ELi2ELi16ELb1ELb0EEEJNS5_IJSG_SF_SG_EEENS5_IJNSS_ISG_SC_EENSS_INS5_IJNSA_ILi16EEESB_EEENS5_IJSC_SG_EEEEEEEESI_SJ_SI_SJ_NS1F_6fusion15FusionCallbacksIS1J_NS1R_17LinearCombinationISI_fSI_fLNS_15FloatRoundStyleE2EEES1K_S1Q_JEEENS4_5SM1004TMEM4LOAD26SM100_TMEM_LOAD_32dp32b16xENS4_13SM90_TMA_LOADENS11_INS12_ILi2ELi4ELi3EEES15_NSS_INS5_IJS16_S1M_EEENS5_IJS1M_SC_EEEEEEENS4_39AutoVectorizingCopyWithAssumedAlignmentILi128EEENS4_14SM90_TMA_STOREES26_S28_S28_EEEvvEEEEvNT_6ParamsE,"a",@progbits
	.sectionflags	@""
	.align	4
.nv.constant0._ZN7cutlass13device_kernelINS_4gemm6kernel13GemmUniversalIN4cute5tupleIJiiiiEEENS1_10collective13CollectiveMmaINS1_35MainloopSm100TmaUmmaWarpSpecializedILi3ELi2ELi4ENS5_IJNS4_1CILi2EEESB_NSA_ILi1EEEEEEEENS5_IJNSA_ILi128EEESF_NSA_ILi64EEEEEENS_10tfloat32_tENS5_IJlSC_lEEESI_SJ_NS4_8TiledMMAINS4_8MMA_AtomIJNS4_23SM100_MMA_TF32_2x1SM_SSISI_SI_fLi128ELi128ELNS4_4UMMA5MajorE0ELSO_0ELNSN_7ScaleInE0ELSP_0EEEEEENS4_6LayoutINS5_IJSC_SC_SC_EEENS5_IJNSA_ILi0EEESU_SU_EEEEENS5_IJNS4_10UnderscoreESX_SX_EEEEENS4_28SM100_TMA_2SM_LOAD_MULTICASTENS4_14ComposedLayoutINS4_7SwizzleILi3ELi4ELi3EEENS4_18smem_ptr_flag_bitsILi32EEENSS_INS5_IJNSA_ILi8EEENSA_ILi32EEEEEENS5_IJS17_SC_EEEEEEEvNS4_8identityENS4_18SM100_TMA_2SM_LOADES1B_vS1C_EENS_8epilogue10collective18CollectiveEpilogueINS1F_23Sm100TmaWarpSpecializedILi4ELi2ELi16ELb1ELb0EEEJNS5_IJSG_SF_SG_EEENS5_IJNSS_ISG_SC_EENSS_INS5_IJNSA_ILi16EEESB_EEENS5_IJSC_SG_EEEEEEEESI_SJ_SI_SJ_NS1F_6fusion15FusionCallbacksIS1J_NS1R_17LinearCombinationISI_fSI_fLNS_15FloatRoundStyleE2EEES1K_S1Q_JEEENS4_5SM1004TMEM4LOAD26SM100_TMEM_LOAD_32dp32b16xENS4_13SM90_TMA_LOADENS11_INS12_ILi2ELi4ELi3EEES15_NSS_INS5_IJS16_S1M_EEENS5_IJS1M_SC_EEEEEEENS4_39AutoVectorizingCopyWithAssumedAlignmentILi128EEENS4_14SM90_TMA_STOREES26_S28_S28_EEEvvEEEEvNT_6ParamsE:
	.zero		2944


//--------------------- SYMBOLS --------------------------

	.type		.nv.reservedSmem.offset0,@object
	.size		.nv.reservedSmem.offset0,0x4
	.type		.nv.reservedSmem.cap,@object
	.size		.nv.reservedSmem.cap,0x4
	.type		__assertfail,@function
